//
// Generated by NVIDIA NVVM Compiler
//
// Compiler Build ID: CL-36424714
// Cuda compilation tools, release 13.0, V13.0.88
// Based on NVVM 20.0.0
//

.version 9.0
.target sm_100
.address_size 64

	// .globl	_Z8simulatePiP5point
.extern .func  (.param .b64 func_retval0) malloc
(
	.param .b64 malloc_param_0
)
;
.extern .func free
(
	.param .b64 free_param_0
)
;

.visible .entry _Z8simulatePiP5point(
	.param .u64 .ptr .align 1 _Z8simulatePiP5point_param_0,
	.param .u64 .ptr .align 1 _Z8simulatePiP5point_param_1
)
{
	.reg .pred 	%p<44>;
	.reg .b32 	%r<95>;
	.reg .b32 	%f<85>;
	.reg .b64 	%rd<69>;
	.reg .b64 	%fd<863>;

	ld.param.u64 	%rd25, [_Z8simulatePiP5point_param_0];
	ld.param.u64 	%rd26, [_Z8simulatePiP5point_param_1];
	cvta.to.global.u64 	%rd1, %rd25;
	cvta.to.global.u64 	%rd2, %rd26;
	mov.u32 	%r55, %ctaid.x;
	mov.u32 	%r56, %ntid.x;
	mov.u32 	%r57, %tid.x;
	mad.lo.s32 	%r58, %r55, %r56, %r57;
	{ // callseq 0, 0
	.param .b64 param0;
	st.param.b64 	[param0], 48;
	.param .b64 retval0;
	call.uni (retval0), 
	malloc, 
	(
	param0
	);
	ld.param.b64 	%rd27, [retval0];
	} // callseq 0
	{ // callseq 1, 0
	.param .b64 param0;
	st.param.b64 	[param0], 48;
	.param .b64 retval0;
	call.uni (retval0), 
	malloc, 
	(
	param0
	);
	ld.param.b64 	%rd28, [retval0];
	} // callseq 1
	{ // callseq 2, 0
	.param .b64 param0;
	st.param.b64 	[param0], 24;
	.param .b64 retval0;
	call.uni (retval0), 
	malloc, 
	(
	param0
	);
	ld.param.b64 	%rd29, [retval0];
	} // callseq 2
	mul.wide.s32 	%rd30, %r58, 56;
	add.s64 	%rd6, %rd2, %rd30;
	ld.global.f64 	%fd1, [%rd6];
	ld.global.f64 	%fd2, [%rd6+8];
	ld.global.f64 	%fd3, [%rd6+16];
	ld.global.f64 	%fd4, [%rd6+24];
	ld.global.f64 	%fd5, [%rd6+32];
	ld.global.f64 	%fd6, [%rd6+40];
	ld.global.f64 	%fd7, [%rd6+48];
	ld.global.u32 	%r1, [%rd1];
	setp.ge.s32 	%p1, %r58, %r1;
	@%p1 bra 	$L__BB0_62;
	setp.lt.s32 	%p2, %r1, 1;
	mov.f64 	%fd827, 0d8000000000000000;
	@%p2 bra 	$L__BB0_11;
	and.b32  	%r2, %r1, 3;
	setp.lt.u32 	%p3, %r1, 4;
	mov.f64 	%fd822, 0d0000000000000000;
	mov.b32 	%r79, 0;
	@%p3 bra 	$L__BB0_5;
	and.b32  	%r79, %r1, 2147483644;
	neg.s32 	%r77, %r79;
	add.s64 	%rd63, %rd2, 112;
	mov.f64 	%fd822, 0d0000000000000000;
$L__BB0_4:
	.pragma "nounroll";
	ld.global.f64 	%fd84, [%rd63+-104];
	sub.f64 	%fd85, %fd2, %fd84;
	ld.global.f64 	%fd86, [%rd63+-96];
	sub.f64 	%fd87, %fd3, %fd86;
	mul.f64 	%fd88, %fd87, %fd87;
	fma.rn.f64 	%fd89, %fd85, %fd85, %fd88;
	ld.global.f64 	%fd90, [%rd63+-88];
	sub.f64 	%fd91, %fd4, %fd90;
	fma.rn.f64 	%fd92, %fd91, %fd91, %fd89;
	cvt.rn.f32.f64 	%f1, %fd92;
	sqrt.rn.f32 	%f2, %f1;
	cvt.f64.f32 	%fd93, %f2;
	mul.f64 	%fd94, %fd93, %fd93;
	mul.f64 	%fd95, %fd94, %fd93;
	ld.global.f64 	%fd96, [%rd63+-112];
	mul.f64 	%fd97, %fd96, %fd85;
	max.f64 	%fd98, %fd95, 0d3EE4F8B580000000;
	div.rn.f64 	%fd99, %fd97, %fd98;
	add.f64 	%fd100, %fd822, %fd99;
	ld.global.f64 	%fd101, [%rd63+-48];
	sub.f64 	%fd102, %fd2, %fd101;
	ld.global.f64 	%fd103, [%rd63+-40];
	sub.f64 	%fd104, %fd3, %fd103;
	mul.f64 	%fd105, %fd104, %fd104;
	fma.rn.f64 	%fd106, %fd102, %fd102, %fd105;
	ld.global.f64 	%fd107, [%rd63+-32];
	sub.f64 	%fd108, %fd4, %fd107;
	fma.rn.f64 	%fd109, %fd108, %fd108, %fd106;
	cvt.rn.f32.f64 	%f3, %fd109;
	sqrt.rn.f32 	%f4, %f3;
	cvt.f64.f32 	%fd110, %f4;
	mul.f64 	%fd111, %fd110, %fd110;
	mul.f64 	%fd112, %fd111, %fd110;
	ld.global.f64 	%fd113, [%rd63+-56];
	mul.f64 	%fd114, %fd113, %fd102;
	max.f64 	%fd115, %fd112, 0d3EE4F8B580000000;
	div.rn.f64 	%fd116, %fd114, %fd115;
	add.f64 	%fd117, %fd100, %fd116;
	ld.global.f64 	%fd118, [%rd63+8];
	sub.f64 	%fd119, %fd2, %fd118;
	ld.global.f64 	%fd120, [%rd63+16];
	sub.f64 	%fd121, %fd3, %fd120;
	mul.f64 	%fd122, %fd121, %fd121;
	fma.rn.f64 	%fd123, %fd119, %fd119, %fd122;
	ld.global.f64 	%fd124, [%rd63+24];
	sub.f64 	%fd125, %fd4, %fd124;
	fma.rn.f64 	%fd126, %fd125, %fd125, %fd123;
	cvt.rn.f32.f64 	%f5, %fd126;
	sqrt.rn.f32 	%f6, %f5;
	cvt.f64.f32 	%fd127, %f6;
	mul.f64 	%fd128, %fd127, %fd127;
	mul.f64 	%fd129, %fd128, %fd127;
	ld.global.f64 	%fd130, [%rd63];
	mul.f64 	%fd131, %fd130, %fd119;
	max.f64 	%fd132, %fd129, 0d3EE4F8B580000000;
	div.rn.f64 	%fd133, %fd131, %fd132;
	add.f64 	%fd134, %fd117, %fd133;
	ld.global.f64 	%fd135, [%rd63+64];
	sub.f64 	%fd136, %fd2, %fd135;
	ld.global.f64 	%fd137, [%rd63+72];
	sub.f64 	%fd138, %fd3, %fd137;
	mul.f64 	%fd139, %fd138, %fd138;
	fma.rn.f64 	%fd140, %fd136, %fd136, %fd139;
	ld.global.f64 	%fd141, [%rd63+80];
	sub.f64 	%fd142, %fd4, %fd141;
	fma.rn.f64 	%fd143, %fd142, %fd142, %fd140;
	cvt.rn.f32.f64 	%f7, %fd143;
	sqrt.rn.f32 	%f8, %f7;
	cvt.f64.f32 	%fd144, %f8;
	mul.f64 	%fd145, %fd144, %fd144;
	mul.f64 	%fd146, %fd145, %fd144;
	ld.global.f64 	%fd147, [%rd63+56];
	mul.f64 	%fd148, %fd147, %fd136;
	max.f64 	%fd149, %fd146, 0d3EE4F8B580000000;
	div.rn.f64 	%fd150, %fd148, %fd149;
	add.f64 	%fd822, %fd134, %fd150;
	add.s32 	%r77, %r77, 4;
	add.s64 	%rd63, %rd63, 224;
	setp.ne.s32 	%p4, %r77, 0;
	@%p4 bra 	$L__BB0_4;
$L__BB0_5:
	setp.eq.s32 	%p5, %r2, 0;
	@%p5 bra 	$L__BB0_10;
	setp.eq.s32 	%p6, %r2, 1;
	@%p6 bra 	$L__BB0_8;
	mul.wide.u32 	%rd31, %r79, 56;
	add.s64 	%rd32, %rd2, %rd31;
	ld.global.f64 	%fd152, [%rd32+8];
	sub.f64 	%fd153, %fd2, %fd152;
	ld.global.f64 	%fd154, [%rd32+16];
	sub.f64 	%fd155, %fd3, %fd154;
	mul.f64 	%fd156, %fd155, %fd155;
	fma.rn.f64 	%fd157, %fd153, %fd153, %fd156;
	ld.global.f64 	%fd158, [%rd32+24];
	sub.f64 	%fd159, %fd4, %fd158;
	fma.rn.f64 	%fd160, %fd159, %fd159, %fd157;
	cvt.rn.f32.f64 	%f9, %fd160;
	sqrt.rn.f32 	%f10, %f9;
	cvt.f64.f32 	%fd161, %f10;
	mul.f64 	%fd162, %fd161, %fd161;
	mul.f64 	%fd163, %fd162, %fd161;
	ld.global.f64 	%fd164, [%rd32];
	mul.f64 	%fd165, %fd164, %fd153;
	max.f64 	%fd166, %fd163, 0d3EE4F8B580000000;
	div.rn.f64 	%fd167, %fd165, %fd166;
	add.f64 	%fd168, %fd822, %fd167;
	ld.global.f64 	%fd169, [%rd32+64];
	sub.f64 	%fd170, %fd2, %fd169;
	ld.global.f64 	%fd171, [%rd32+72];
	sub.f64 	%fd172, %fd3, %fd171;
	mul.f64 	%fd173, %fd172, %fd172;
	fma.rn.f64 	%fd174, %fd170, %fd170, %fd173;
	ld.global.f64 	%fd175, [%rd32+80];
	sub.f64 	%fd176, %fd4, %fd175;
	fma.rn.f64 	%fd177, %fd176, %fd176, %fd174;
	cvt.rn.f32.f64 	%f11, %fd177;
	sqrt.rn.f32 	%f12, %f11;
	cvt.f64.f32 	%fd178, %f12;
	mul.f64 	%fd179, %fd178, %fd178;
	mul.f64 	%fd180, %fd179, %fd178;
	ld.global.f64 	%fd181, [%rd32+56];
	mul.f64 	%fd182, %fd181, %fd170;
	max.f64 	%fd183, %fd180, 0d3EE4F8B580000000;
	div.rn.f64 	%fd184, %fd182, %fd183;
	add.f64 	%fd822, %fd168, %fd184;
	add.s32 	%r79, %r79, 2;
$L__BB0_8:
	and.b32  	%r60, %r1, 1;
	setp.eq.b32 	%p7, %r60, 1;
	not.pred 	%p8, %p7;
	@%p8 bra 	$L__BB0_10;
	mul.wide.u32 	%rd33, %r79, 56;
	add.s64 	%rd34, %rd2, %rd33;
	ld.global.f64 	%fd185, [%rd34+8];
	sub.f64 	%fd186, %fd2, %fd185;
	ld.global.f64 	%fd187, [%rd34+16];
	sub.f64 	%fd188, %fd3, %fd187;
	mul.f64 	%fd189, %fd188, %fd188;
	fma.rn.f64 	%fd190, %fd186, %fd186, %fd189;
	ld.global.f64 	%fd191, [%rd34+24];
	sub.f64 	%fd192, %fd4, %fd191;
	fma.rn.f64 	%fd193, %fd192, %fd192, %fd190;
	cvt.rn.f32.f64 	%f13, %fd193;
	sqrt.rn.f32 	%f14, %f13;
	cvt.f64.f32 	%fd194, %f14;
	mul.f64 	%fd195, %fd194, %fd194;
	mul.f64 	%fd196, %fd195, %fd194;
	ld.global.f64 	%fd197, [%rd34];
	mul.f64 	%fd198, %fd197, %fd186;
	max.f64 	%fd199, %fd196, 0d3EE4F8B580000000;
	div.rn.f64 	%fd200, %fd198, %fd199;
	add.f64 	%fd822, %fd822, %fd200;
$L__BB0_10:
	mul.f64 	%fd827, %fd822, 0dBDD2559860000000;
$L__BB0_11:
	st.f64 	[%rd29], %fd827;
	ld.global.u32 	%r10, [%rd1];
	setp.lt.s32 	%p9, %r10, 1;
	mov.f64 	%fd834, 0d8000000000000000;
	@%p9 bra 	$L__BB0_21;
	and.b32  	%r11, %r10, 3;
	setp.lt.u32 	%p10, %r10, 4;
	mov.f64 	%fd829, 0d0000000000000000;
	mov.b32 	%r82, 0;
	@%p10 bra 	$L__BB0_15;
	and.b32  	%r82, %r10, 2147483644;
	neg.s32 	%r80, %r82;
	add.s64 	%rd64, %rd2, 112;
	mov.f64 	%fd829, 0d0000000000000000;
$L__BB0_14:
	.pragma "nounroll";
	ld.global.f64 	%fd205, [%rd64+-104];
	sub.f64 	%fd206, %fd2, %fd205;
	ld.global.f64 	%fd207, [%rd64+-96];
	sub.f64 	%fd208, %fd3, %fd207;
	mul.f64 	%fd209, %fd208, %fd208;
	fma.rn.f64 	%fd210, %fd206, %fd206, %fd209;
	ld.global.f64 	%fd211, [%rd64+-88];
	sub.f64 	%fd212, %fd4, %fd211;
	fma.rn.f64 	%fd213, %fd212, %fd212, %fd210;
	cvt.rn.f32.f64 	%f15, %fd213;
	sqrt.rn.f32 	%f16, %f15;
	cvt.f64.f32 	%fd214, %f16;
	mul.f64 	%fd215, %fd214, %fd214;
	mul.f64 	%fd216, %fd215, %fd214;
	ld.global.f64 	%fd217, [%rd64+-112];
	mul.f64 	%fd218, %fd217, %fd208;
	max.f64 	%fd219, %fd216, 0d3EE4F8B580000000;
	div.rn.f64 	%fd220, %fd218, %fd219;
	add.f64 	%fd221, %fd829, %fd220;
	ld.global.f64 	%fd222, [%rd64+-48];
	sub.f64 	%fd223, %fd2, %fd222;
	ld.global.f64 	%fd224, [%rd64+-40];
	sub.f64 	%fd225, %fd3, %fd224;
	mul.f64 	%fd226, %fd225, %fd225;
	fma.rn.f64 	%fd227, %fd223, %fd223, %fd226;
	ld.global.f64 	%fd228, [%rd64+-32];
	sub.f64 	%fd229, %fd4, %fd228;
	fma.rn.f64 	%fd230, %fd229, %fd229, %fd227;
	cvt.rn.f32.f64 	%f17, %fd230;
	sqrt.rn.f32 	%f18, %f17;
	cvt.f64.f32 	%fd231, %f18;
	mul.f64 	%fd232, %fd231, %fd231;
	mul.f64 	%fd233, %fd232, %fd231;
	ld.global.f64 	%fd234, [%rd64+-56];
	mul.f64 	%fd235, %fd234, %fd225;
	max.f64 	%fd236, %fd233, 0d3EE4F8B580000000;
	div.rn.f64 	%fd237, %fd235, %fd236;
	add.f64 	%fd238, %fd221, %fd237;
	ld.global.f64 	%fd239, [%rd64+8];
	sub.f64 	%fd240, %fd2, %fd239;
	ld.global.f64 	%fd241, [%rd64+16];
	sub.f64 	%fd242, %fd3, %fd241;
	mul.f64 	%fd243, %fd242, %fd242;
	fma.rn.f64 	%fd244, %fd240, %fd240, %fd243;
	ld.global.f64 	%fd245, [%rd64+24];
	sub.f64 	%fd246, %fd4, %fd245;
	fma.rn.f64 	%fd247, %fd246, %fd246, %fd244;
	cvt.rn.f32.f64 	%f19, %fd247;
	sqrt.rn.f32 	%f20, %f19;
	cvt.f64.f32 	%fd248, %f20;
	mul.f64 	%fd249, %fd248, %fd248;
	mul.f64 	%fd250, %fd249, %fd248;
	ld.global.f64 	%fd251, [%rd64];
	mul.f64 	%fd252, %fd251, %fd242;
	max.f64 	%fd253, %fd250, 0d3EE4F8B580000000;
	div.rn.f64 	%fd254, %fd252, %fd253;
	add.f64 	%fd255, %fd238, %fd254;
	ld.global.f64 	%fd256, [%rd64+64];
	sub.f64 	%fd257, %fd2, %fd256;
	ld.global.f64 	%fd258, [%rd64+72];
	sub.f64 	%fd259, %fd3, %fd258;
	mul.f64 	%fd260, %fd259, %fd259;
	fma.rn.f64 	%fd261, %fd257, %fd257, %fd260;
	ld.global.f64 	%fd262, [%rd64+80];
	sub.f64 	%fd263, %fd4, %fd262;
	fma.rn.f64 	%fd264, %fd263, %fd263, %fd261;
	cvt.rn.f32.f64 	%f21, %fd264;
	sqrt.rn.f32 	%f22, %f21;
	cvt.f64.f32 	%fd265, %f22;
	mul.f64 	%fd266, %fd265, %fd265;
	mul.f64 	%fd267, %fd266, %fd265;
	ld.global.f64 	%fd268, [%rd64+56];
	mul.f64 	%fd269, %fd268, %fd259;
	max.f64 	%fd270, %fd267, 0d3EE4F8B580000000;
	div.rn.f64 	%fd271, %fd269, %fd270;
	add.f64 	%fd829, %fd255, %fd271;
	add.s32 	%r80, %r80, 4;
	add.s64 	%rd64, %rd64, 224;
	setp.ne.s32 	%p11, %r80, 0;
	@%p11 bra 	$L__BB0_14;
$L__BB0_15:
	setp.eq.s32 	%p12, %r11, 0;
	@%p12 bra 	$L__BB0_20;
	setp.eq.s32 	%p13, %r11, 1;
	@%p13 bra 	$L__BB0_18;
	mul.wide.u32 	%rd35, %r82, 56;
	add.s64 	%rd36, %rd2, %rd35;
	ld.global.f64 	%fd273, [%rd36+8];
	sub.f64 	%fd274, %fd2, %fd273;
	ld.global.f64 	%fd275, [%rd36+16];
	sub.f64 	%fd276, %fd3, %fd275;
	mul.f64 	%fd277, %fd276, %fd276;
	fma.rn.f64 	%fd278, %fd274, %fd274, %fd277;
	ld.global.f64 	%fd279, [%rd36+24];
	sub.f64 	%fd280, %fd4, %fd279;
	fma.rn.f64 	%fd281, %fd280, %fd280, %fd278;
	cvt.rn.f32.f64 	%f23, %fd281;
	sqrt.rn.f32 	%f24, %f23;
	cvt.f64.f32 	%fd282, %f24;
	mul.f64 	%fd283, %fd282, %fd282;
	mul.f64 	%fd284, %fd283, %fd282;
	ld.global.f64 	%fd285, [%rd36];
	mul.f64 	%fd286, %fd285, %fd276;
	max.f64 	%fd287, %fd284, 0d3EE4F8B580000000;
	div.rn.f64 	%fd288, %fd286, %fd287;
	add.f64 	%fd289, %fd829, %fd288;
	ld.global.f64 	%fd290, [%rd36+64];
	sub.f64 	%fd291, %fd2, %fd290;
	ld.global.f64 	%fd292, [%rd36+72];
	sub.f64 	%fd293, %fd3, %fd292;
	mul.f64 	%fd294, %fd293, %fd293;
	fma.rn.f64 	%fd295, %fd291, %fd291, %fd294;
	ld.global.f64 	%fd296, [%rd36+80];
	sub.f64 	%fd297, %fd4, %fd296;
	fma.rn.f64 	%fd298, %fd297, %fd297, %fd295;
	cvt.rn.f32.f64 	%f25, %fd298;
	sqrt.rn.f32 	%f26, %f25;
	cvt.f64.f32 	%fd299, %f26;
	mul.f64 	%fd300, %fd299, %fd299;
	mul.f64 	%fd301, %fd300, %fd299;
	ld.global.f64 	%fd302, [%rd36+56];
	mul.f64 	%fd303, %fd302, %fd293;
	max.f64 	%fd304, %fd301, 0d3EE4F8B580000000;
	div.rn.f64 	%fd305, %fd303, %fd304;
	add.f64 	%fd829, %fd289, %fd305;
	add.s32 	%r82, %r82, 2;
$L__BB0_18:
	and.b32  	%r62, %r10, 1;
	setp.eq.b32 	%p14, %r62, 1;
	not.pred 	%p15, %p14;
	@%p15 bra 	$L__BB0_20;
	mul.wide.u32 	%rd37, %r82, 56;
	add.s64 	%rd38, %rd2, %rd37;
	ld.global.f64 	%fd306, [%rd38+8];
	sub.f64 	%fd307, %fd2, %fd306;
	ld.global.f64 	%fd308, [%rd38+16];
	sub.f64 	%fd309, %fd3, %fd308;
	mul.f64 	%fd310, %fd309, %fd309;
	fma.rn.f64 	%fd311, %fd307, %fd307, %fd310;
	ld.global.f64 	%fd312, [%rd38+24];
	sub.f64 	%fd313, %fd4, %fd312;
	fma.rn.f64 	%fd314, %fd313, %fd313, %fd311;
	cvt.rn.f32.f64 	%f27, %fd314;
	sqrt.rn.f32 	%f28, %f27;
	cvt.f64.f32 	%fd315, %f28;
	mul.f64 	%fd316, %fd315, %fd315;
	mul.f64 	%fd317, %fd316, %fd315;
	ld.global.f64 	%fd318, [%rd38];
	mul.f64 	%fd319, %fd318, %fd309;
	max.f64 	%fd320, %fd317, 0d3EE4F8B580000000;
	div.rn.f64 	%fd321, %fd319, %fd320;
	add.f64 	%fd829, %fd829, %fd321;
$L__BB0_20:
	mul.f64 	%fd834, %fd829, 0dBDD2559860000000;
$L__BB0_21:
	st.f64 	[%rd29+8], %fd834;
	ld.global.u32 	%r19, [%rd1];
	setp.lt.s32 	%p16, %r19, 1;
	mov.f64 	%fd841, 0d8000000000000000;
	@%p16 bra 	$L__BB0_31;
	and.b32  	%r20, %r19, 3;
	setp.lt.u32 	%p17, %r19, 4;
	mov.f64 	%fd836, 0d0000000000000000;
	mov.b32 	%r85, 0;
	@%p17 bra 	$L__BB0_25;
	and.b32  	%r85, %r19, 2147483644;
	neg.s32 	%r83, %r85;
	add.s64 	%rd65, %rd2, 112;
	mov.f64 	%fd836, 0d0000000000000000;
$L__BB0_24:
	.pragma "nounroll";
	ld.global.f64 	%fd326, [%rd65+-104];
	sub.f64 	%fd327, %fd2, %fd326;
	ld.global.f64 	%fd328, [%rd65+-96];
	sub.f64 	%fd329, %fd3, %fd328;
	mul.f64 	%fd330, %fd329, %fd329;
	fma.rn.f64 	%fd331, %fd327, %fd327, %fd330;
	ld.global.f64 	%fd332, [%rd65+-88];
	sub.f64 	%fd333, %fd4, %fd332;
	fma.rn.f64 	%fd334, %fd333, %fd333, %fd331;
	cvt.rn.f32.f64 	%f29, %fd334;
	sqrt.rn.f32 	%f30, %f29;
	cvt.f64.f32 	%fd335, %f30;
	mul.f64 	%fd336, %fd335, %fd335;
	mul.f64 	%fd337, %fd336, %fd335;
	ld.global.f64 	%fd338, [%rd65+-112];
	mul.f64 	%fd339, %fd338, %fd333;
	max.f64 	%fd340, %fd337, 0d3EE4F8B580000000;
	div.rn.f64 	%fd341, %fd339, %fd340;
	add.f64 	%fd342, %fd836, %fd341;
	ld.global.f64 	%fd343, [%rd65+-48];
	sub.f64 	%fd344, %fd2, %fd343;
	ld.global.f64 	%fd345, [%rd65+-40];
	sub.f64 	%fd346, %fd3, %fd345;
	mul.f64 	%fd347, %fd346, %fd346;
	fma.rn.f64 	%fd348, %fd344, %fd344, %fd347;
	ld.global.f64 	%fd349, [%rd65+-32];
	sub.f64 	%fd350, %fd4, %fd349;
	fma.rn.f64 	%fd351, %fd350, %fd350, %fd348;
	cvt.rn.f32.f64 	%f31, %fd351;
	sqrt.rn.f32 	%f32, %f31;
	cvt.f64.f32 	%fd352, %f32;
	mul.f64 	%fd353, %fd352, %fd352;
	mul.f64 	%fd354, %fd353, %fd352;
	ld.global.f64 	%fd355, [%rd65+-56];
	mul.f64 	%fd356, %fd355, %fd350;
	max.f64 	%fd357, %fd354, 0d3EE4F8B580000000;
	div.rn.f64 	%fd358, %fd356, %fd357;
	add.f64 	%fd359, %fd342, %fd358;
	ld.global.f64 	%fd360, [%rd65+8];
	sub.f64 	%fd361, %fd2, %fd360;
	ld.global.f64 	%fd362, [%rd65+16];
	sub.f64 	%fd363, %fd3, %fd362;
	mul.f64 	%fd364, %fd363, %fd363;
	fma.rn.f64 	%fd365, %fd361, %fd361, %fd364;
	ld.global.f64 	%fd366, [%rd65+24];
	sub.f64 	%fd367, %fd4, %fd366;
	fma.rn.f64 	%fd368, %fd367, %fd367, %fd365;
	cvt.rn.f32.f64 	%f33, %fd368;
	sqrt.rn.f32 	%f34, %f33;
	cvt.f64.f32 	%fd369, %f34;
	mul.f64 	%fd370, %fd369, %fd369;
	mul.f64 	%fd371, %fd370, %fd369;
	ld.global.f64 	%fd372, [%rd65];
	mul.f64 	%fd373, %fd372, %fd367;
	max.f64 	%fd374, %fd371, 0d3EE4F8B580000000;
	div.rn.f64 	%fd375, %fd373, %fd374;
	add.f64 	%fd376, %fd359, %fd375;
	ld.global.f64 	%fd377, [%rd65+64];
	sub.f64 	%fd378, %fd2, %fd377;
	ld.global.f64 	%fd379, [%rd65+72];
	sub.f64 	%fd380, %fd3, %fd379;
	mul.f64 	%fd381, %fd380, %fd380;
	fma.rn.f64 	%fd382, %fd378, %fd378, %fd381;
	ld.global.f64 	%fd383, [%rd65+80];
	sub.f64 	%fd384, %fd4, %fd383;
	fma.rn.f64 	%fd385, %fd384, %fd384, %fd382;
	cvt.rn.f32.f64 	%f35, %fd385;
	sqrt.rn.f32 	%f36, %f35;
	cvt.f64.f32 	%fd386, %f36;
	mul.f64 	%fd387, %fd386, %fd386;
	mul.f64 	%fd388, %fd387, %fd386;
	ld.global.f64 	%fd389, [%rd65+56];
	mul.f64 	%fd390, %fd389, %fd384;
	max.f64 	%fd391, %fd388, 0d3EE4F8B580000000;
	div.rn.f64 	%fd392, %fd390, %fd391;
	add.f64 	%fd836, %fd376, %fd392;
	add.s32 	%r83, %r83, 4;
	add.s64 	%rd65, %rd65, 224;
	setp.ne.s32 	%p18, %r83, 0;
	@%p18 bra 	$L__BB0_24;
$L__BB0_25:
	setp.eq.s32 	%p19, %r20, 0;
	@%p19 bra 	$L__BB0_30;
	setp.eq.s32 	%p20, %r20, 1;
	@%p20 bra 	$L__BB0_28;
	mul.wide.u32 	%rd39, %r85, 56;
	add.s64 	%rd40, %rd2, %rd39;
	ld.global.f64 	%fd394, [%rd40+8];
	sub.f64 	%fd395, %fd2, %fd394;
	ld.global.f64 	%fd396, [%rd40+16];
	sub.f64 	%fd397, %fd3, %fd396;
	mul.f64 	%fd398, %fd397, %fd397;
	fma.rn.f64 	%fd399, %fd395, %fd395, %fd398;
	ld.global.f64 	%fd400, [%rd40+24];
	sub.f64 	%fd401, %fd4, %fd400;
	fma.rn.f64 	%fd402, %fd401, %fd401, %fd399;
	cvt.rn.f32.f64 	%f37, %fd402;
	sqrt.rn.f32 	%f38, %f37;
	cvt.f64.f32 	%fd403, %f38;
	mul.f64 	%fd404, %fd403, %fd403;
	mul.f64 	%fd405, %fd404, %fd403;
	ld.global.f64 	%fd406, [%rd40];
	mul.f64 	%fd407, %fd406, %fd401;
	max.f64 	%fd408, %fd405, 0d3EE4F8B580000000;
	div.rn.f64 	%fd409, %fd407, %fd408;
	add.f64 	%fd410, %fd836, %fd409;
	ld.global.f64 	%fd411, [%rd40+64];
	sub.f64 	%fd412, %fd2, %fd411;
	ld.global.f64 	%fd413, [%rd40+72];
	sub.f64 	%fd414, %fd3, %fd413;
	mul.f64 	%fd415, %fd414, %fd414;
	fma.rn.f64 	%fd416, %fd412, %fd412, %fd415;
	ld.global.f64 	%fd417, [%rd40+80];
	sub.f64 	%fd418, %fd4, %fd417;
	fma.rn.f64 	%fd419, %fd418, %fd418, %fd416;
	cvt.rn.f32.f64 	%f39, %fd419;
	sqrt.rn.f32 	%f40, %f39;
	cvt.f64.f32 	%fd420, %f40;
	mul.f64 	%fd421, %fd420, %fd420;
	mul.f64 	%fd422, %fd421, %fd420;
	ld.global.f64 	%fd423, [%rd40+56];
	mul.f64 	%fd424, %fd423, %fd418;
	max.f64 	%fd425, %fd422, 0d3EE4F8B580000000;
	div.rn.f64 	%fd426, %fd424, %fd425;
	add.f64 	%fd836, %fd410, %fd426;
	add.s32 	%r85, %r85, 2;
$L__BB0_28:
	and.b32  	%r64, %r19, 1;
	setp.eq.b32 	%p21, %r64, 1;
	not.pred 	%p22, %p21;
	@%p22 bra 	$L__BB0_30;
	mul.wide.u32 	%rd41, %r85, 56;
	add.s64 	%rd42, %rd2, %rd41;
	ld.global.f64 	%fd427, [%rd42+8];
	sub.f64 	%fd428, %fd2, %fd427;
	ld.global.f64 	%fd429, [%rd42+16];
	sub.f64 	%fd430, %fd3, %fd429;
	mul.f64 	%fd431, %fd430, %fd430;
	fma.rn.f64 	%fd432, %fd428, %fd428, %fd431;
	ld.global.f64 	%fd433, [%rd42+24];
	sub.f64 	%fd434, %fd4, %fd433;
	fma.rn.f64 	%fd435, %fd434, %fd434, %fd432;
	cvt.rn.f32.f64 	%f41, %fd435;
	sqrt.rn.f32 	%f42, %f41;
	cvt.f64.f32 	%fd436, %f42;
	mul.f64 	%fd437, %fd436, %fd436;
	mul.f64 	%fd438, %fd437, %fd436;
	ld.global.f64 	%fd439, [%rd42];
	mul.f64 	%fd440, %fd439, %fd434;
	max.f64 	%fd441, %fd438, 0d3EE4F8B580000000;
	div.rn.f64 	%fd442, %fd440, %fd441;
	add.f64 	%fd836, %fd836, %fd442;
$L__BB0_30:
	mul.f64 	%fd841, %fd836, 0dBDD2559860000000;
$L__BB0_31:
	st.f64 	[%rd29+16], %fd841;
	st.f64 	[%rd27], %fd5;
	st.f64 	[%rd27+8], %fd6;
	st.f64 	[%rd27+16], %fd7;
	ld.f64 	%fd444, [%rd29];
	st.f64 	[%rd27+24], %fd444;
	ld.f64 	%fd445, [%rd29+8];
	st.f64 	[%rd27+32], %fd445;
	ld.f64 	%fd446, [%rd29+16];
	st.f64 	[%rd27+40], %fd446;
	fma.rn.f64 	%fd447, %fd5, 0d3F40624DE0000000, %fd2;
	fma.rn.f64 	%fd41, %fd444, 0d3F40624DE0000000, %fd5;
	fma.rn.f64 	%fd448, %fd6, 0d3F40624DE0000000, %fd3;
	fma.rn.f64 	%fd42, %fd445, 0d3F40624DE0000000, %fd6;
	fma.rn.f64 	%fd449, %fd7, 0d3F40624DE0000000, %fd4;
	fma.rn.f64 	%fd43, %fd446, 0d3F40624DE0000000, %fd7;
	st.global.f64 	[%rd6], %fd1;
	st.global.f64 	[%rd6+8], %fd447;
	st.global.f64 	[%rd6+32], %fd41;
	st.global.f64 	[%rd6+16], %fd448;
	st.global.f64 	[%rd6+40], %fd42;
	st.global.f64 	[%rd6+24], %fd449;
	st.global.f64 	[%rd6+48], %fd43;
	bar.sync 	0;
	ld.global.f64 	%fd44, [%rd6+8];
	ld.global.f64 	%fd45, [%rd6+16];
	ld.global.f64 	%fd46, [%rd6+24];
	ld.global.u32 	%r28, [%rd1];
	setp.lt.s32 	%p23, %r28, 1;
	mov.f64 	%fd848, 0d8000000000000000;
	@%p23 bra 	$L__BB0_41;
	setp.lt.u32 	%p24, %r28, 4;
	mov.f64 	%fd843, 0d0000000000000000;
	mov.b32 	%r88, 0;
	@%p24 bra 	$L__BB0_35;
	and.b32  	%r88, %r28, 2147483644;
	neg.s32 	%r86, %r88;
	add.s64 	%rd66, %rd2, 112;
	mov.f64 	%fd843, 0d0000000000000000;
$L__BB0_34:
	.pragma "nounroll";
	ld.global.f64 	%fd453, [%rd66+-104];
	sub.f64 	%fd454, %fd44, %fd453;
	ld.global.f64 	%fd455, [%rd66+-96];
	sub.f64 	%fd456, %fd45, %fd455;
	mul.f64 	%fd457, %fd456, %fd456;
	fma.rn.f64 	%fd458, %fd454, %fd454, %fd457;
	ld.global.f64 	%fd459, [%rd66+-88];
	sub.f64 	%fd460, %fd46, %fd459;
	fma.rn.f64 	%fd461, %fd460, %fd460, %fd458;
	cvt.rn.f32.f64 	%f43, %fd461;
	sqrt.rn.f32 	%f44, %f43;
	cvt.f64.f32 	%fd462, %f44;
	mul.f64 	%fd463, %fd462, %fd462;
	mul.f64 	%fd464, %fd463, %fd462;
	ld.global.f64 	%fd465, [%rd66+-112];
	mul.f64 	%fd466, %fd465, %fd454;
	max.f64 	%fd467, %fd464, 0d3EE4F8B580000000;
	div.rn.f64 	%fd468, %fd466, %fd467;
	add.f64 	%fd469, %fd843, %fd468;
	ld.global.f64 	%fd470, [%rd66+-48];
	sub.f64 	%fd471, %fd44, %fd470;
	ld.global.f64 	%fd472, [%rd66+-40];
	sub.f64 	%fd473, %fd45, %fd472;
	mul.f64 	%fd474, %fd473, %fd473;
	fma.rn.f64 	%fd475, %fd471, %fd471, %fd474;
	ld.global.f64 	%fd476, [%rd66+-32];
	sub.f64 	%fd477, %fd46, %fd476;
	fma.rn.f64 	%fd478, %fd477, %fd477, %fd475;
	cvt.rn.f32.f64 	%f45, %fd478;
	sqrt.rn.f32 	%f46, %f45;
	cvt.f64.f32 	%fd479, %f46;
	mul.f64 	%fd480, %fd479, %fd479;
	mul.f64 	%fd481, %fd480, %fd479;
	ld.global.f64 	%fd482, [%rd66+-56];
	mul.f64 	%fd483, %fd482, %fd471;
	max.f64 	%fd484, %fd481, 0d3EE4F8B580000000;
	div.rn.f64 	%fd485, %fd483, %fd484;
	add.f64 	%fd486, %fd469, %fd485;
	ld.global.f64 	%fd487, [%rd66+8];
	sub.f64 	%fd488, %fd44, %fd487;
	ld.global.f64 	%fd489, [%rd66+16];
	sub.f64 	%fd490, %fd45, %fd489;
	mul.f64 	%fd491, %fd490, %fd490;
	fma.rn.f64 	%fd492, %fd488, %fd488, %fd491;
	ld.global.f64 	%fd493, [%rd66+24];
	sub.f64 	%fd494, %fd46, %fd493;
	fma.rn.f64 	%fd495, %fd494, %fd494, %fd492;
	cvt.rn.f32.f64 	%f47, %fd495;
	sqrt.rn.f32 	%f48, %f47;
	cvt.f64.f32 	%fd496, %f48;
	mul.f64 	%fd497, %fd496, %fd496;
	mul.f64 	%fd498, %fd497, %fd496;
	ld.global.f64 	%fd499, [%rd66];
	mul.f64 	%fd500, %fd499, %fd488;
	max.f64 	%fd501, %fd498, 0d3EE4F8B580000000;
	div.rn.f64 	%fd502, %fd500, %fd501;
	add.f64 	%fd503, %fd486, %fd502;
	ld.global.f64 	%fd504, [%rd66+64];
	sub.f64 	%fd505, %fd44, %fd504;
	ld.global.f64 	%fd506, [%rd66+72];
	sub.f64 	%fd507, %fd45, %fd506;
	mul.f64 	%fd508, %fd507, %fd507;
	fma.rn.f64 	%fd509, %fd505, %fd505, %fd508;
	ld.global.f64 	%fd510, [%rd66+80];
	sub.f64 	%fd511, %fd46, %fd510;
	fma.rn.f64 	%fd512, %fd511, %fd511, %fd509;
	cvt.rn.f32.f64 	%f49, %fd512;
	sqrt.rn.f32 	%f50, %f49;
	cvt.f64.f32 	%fd513, %f50;
	mul.f64 	%fd514, %fd513, %fd513;
	mul.f64 	%fd515, %fd514, %fd513;
	ld.global.f64 	%fd516, [%rd66+56];
	mul.f64 	%fd517, %fd516, %fd505;
	max.f64 	%fd518, %fd515, 0d3EE4F8B580000000;
	div.rn.f64 	%fd519, %fd517, %fd518;
	add.f64 	%fd843, %fd503, %fd519;
	add.s32 	%r86, %r86, 4;
	add.s64 	%rd66, %rd66, 224;
	setp.ne.s32 	%p25, %r86, 0;
	@%p25 bra 	$L__BB0_34;
$L__BB0_35:
	and.b32  	%r34, %r28, 3;
	setp.eq.s32 	%p26, %r34, 0;
	@%p26 bra 	$L__BB0_40;
	setp.eq.s32 	%p27, %r34, 1;
	@%p27 bra 	$L__BB0_38;
	mul.wide.u32 	%rd43, %r88, 56;
	add.s64 	%rd44, %rd2, %rd43;
	ld.global.f64 	%fd521, [%rd44+8];
	sub.f64 	%fd522, %fd44, %fd521;
	ld.global.f64 	%fd523, [%rd44+16];
	sub.f64 	%fd524, %fd45, %fd523;
	mul.f64 	%fd525, %fd524, %fd524;
	fma.rn.f64 	%fd526, %fd522, %fd522, %fd525;
	ld.global.f64 	%fd527, [%rd44+24];
	sub.f64 	%fd528, %fd46, %fd527;
	fma.rn.f64 	%fd529, %fd528, %fd528, %fd526;
	cvt.rn.f32.f64 	%f51, %fd529;
	sqrt.rn.f32 	%f52, %f51;
	cvt.f64.f32 	%fd530, %f52;
	mul.f64 	%fd531, %fd530, %fd530;
	mul.f64 	%fd532, %fd531, %fd530;
	ld.global.f64 	%fd533, [%rd44];
	mul.f64 	%fd534, %fd533, %fd522;
	max.f64 	%fd535, %fd532, 0d3EE4F8B580000000;
	div.rn.f64 	%fd536, %fd534, %fd535;
	add.f64 	%fd537, %fd843, %fd536;
	ld.global.f64 	%fd538, [%rd44+64];
	sub.f64 	%fd539, %fd44, %fd538;
	ld.global.f64 	%fd540, [%rd44+72];
	sub.f64 	%fd541, %fd45, %fd540;
	mul.f64 	%fd542, %fd541, %fd541;
	fma.rn.f64 	%fd543, %fd539, %fd539, %fd542;
	ld.global.f64 	%fd544, [%rd44+80];
	sub.f64 	%fd545, %fd46, %fd544;
	fma.rn.f64 	%fd546, %fd545, %fd545, %fd543;
	cvt.rn.f32.f64 	%f53, %fd546;
	sqrt.rn.f32 	%f54, %f53;
	cvt.f64.f32 	%fd547, %f54;
	mul.f64 	%fd548, %fd547, %fd547;
	mul.f64 	%fd549, %fd548, %fd547;
	ld.global.f64 	%fd550, [%rd44+56];
	mul.f64 	%fd551, %fd550, %fd539;
	max.f64 	%fd552, %fd549, 0d3EE4F8B580000000;
	div.rn.f64 	%fd553, %fd551, %fd552;
	add.f64 	%fd843, %fd537, %fd553;
	add.s32 	%r88, %r88, 2;
$L__BB0_38:
	and.b32  	%r67, %r28, 1;
	setp.eq.b32 	%p28, %r67, 1;
	not.pred 	%p29, %p28;
	@%p29 bra 	$L__BB0_40;
	mul.wide.u32 	%rd45, %r88, 56;
	add.s64 	%rd46, %rd2, %rd45;
	ld.global.f64 	%fd554, [%rd46+8];
	sub.f64 	%fd555, %fd44, %fd554;
	ld.global.f64 	%fd556, [%rd46+16];
	sub.f64 	%fd557, %fd45, %fd556;
	mul.f64 	%fd558, %fd557, %fd557;
	fma.rn.f64 	%fd559, %fd555, %fd555, %fd558;
	ld.global.f64 	%fd560, [%rd46+24];
	sub.f64 	%fd561, %fd46, %fd560;
	fma.rn.f64 	%fd562, %fd561, %fd561, %fd559;
	cvt.rn.f32.f64 	%f55, %fd562;
	sqrt.rn.f32 	%f56, %f55;
	cvt.f64.f32 	%fd563, %f56;
	mul.f64 	%fd564, %fd563, %fd563;
	mul.f64 	%fd565, %fd564, %fd563;
	ld.global.f64 	%fd566, [%rd46];
	mul.f64 	%fd567, %fd566, %fd555;
	max.f64 	%fd568, %fd565, 0d3EE4F8B580000000;
	div.rn.f64 	%fd569, %fd567, %fd568;
	add.f64 	%fd843, %fd843, %fd569;
$L__BB0_40:
	mul.f64 	%fd848, %fd843, 0dBDD2559860000000;
$L__BB0_41:
	ld.param.u64 	%rd60, [_Z8simulatePiP5point_param_0];
	st.f64 	[%rd29], %fd848;
	cvta.to.global.u64 	%rd47, %rd60;
	ld.global.u32 	%r37, [%rd47];
	setp.lt.s32 	%p30, %r37, 1;
	mov.f64 	%fd855, 0d8000000000000000;
	@%p30 bra 	$L__BB0_51;
	setp.lt.u32 	%p31, %r37, 4;
	mov.f64 	%fd850, 0d0000000000000000;
	mov.b32 	%r91, 0;
	@%p31 bra 	$L__BB0_45;
	and.b32  	%r91, %r37, 2147483644;
	neg.s32 	%r89, %r91;
	add.s64 	%rd67, %rd2, 112;
	mov.f64 	%fd850, 0d0000000000000000;
$L__BB0_44:
	.pragma "nounroll";
	ld.global.f64 	%fd574, [%rd67+-104];
	sub.f64 	%fd575, %fd44, %fd574;
	ld.global.f64 	%fd576, [%rd67+-96];
	sub.f64 	%fd577, %fd45, %fd576;
	mul.f64 	%fd578, %fd577, %fd577;
	fma.rn.f64 	%fd579, %fd575, %fd575, %fd578;
	ld.global.f64 	%fd580, [%rd67+-88];
	sub.f64 	%fd581, %fd46, %fd580;
	fma.rn.f64 	%fd582, %fd581, %fd581, %fd579;
	cvt.rn.f32.f64 	%f57, %fd582;
	sqrt.rn.f32 	%f58, %f57;
	cvt.f64.f32 	%fd583, %f58;
	mul.f64 	%fd584, %fd583, %fd583;
	mul.f64 	%fd585, %fd584, %fd583;
	ld.global.f64 	%fd586, [%rd67+-112];
	mul.f64 	%fd587, %fd586, %fd577;
	max.f64 	%fd588, %fd585, 0d3EE4F8B580000000;
	div.rn.f64 	%fd589, %fd587, %fd588;
	add.f64 	%fd590, %fd850, %fd589;
	ld.global.f64 	%fd591, [%rd67+-48];
	sub.f64 	%fd592, %fd44, %fd591;
	ld.global.f64 	%fd593, [%rd67+-40];
	sub.f64 	%fd594, %fd45, %fd593;
	mul.f64 	%fd595, %fd594, %fd594;
	fma.rn.f64 	%fd596, %fd592, %fd592, %fd595;
	ld.global.f64 	%fd597, [%rd67+-32];
	sub.f64 	%fd598, %fd46, %fd597;
	fma.rn.f64 	%fd599, %fd598, %fd598, %fd596;
	cvt.rn.f32.f64 	%f59, %fd599;
	sqrt.rn.f32 	%f60, %f59;
	cvt.f64.f32 	%fd600, %f60;
	mul.f64 	%fd601, %fd600, %fd600;
	mul.f64 	%fd602, %fd601, %fd600;
	ld.global.f64 	%fd603, [%rd67+-56];
	mul.f64 	%fd604, %fd603, %fd594;
	max.f64 	%fd605, %fd602, 0d3EE4F8B580000000;
	div.rn.f64 	%fd606, %fd604, %fd605;
	add.f64 	%fd607, %fd590, %fd606;
	ld.global.f64 	%fd608, [%rd67+8];
	sub.f64 	%fd609, %fd44, %fd608;
	ld.global.f64 	%fd610, [%rd67+16];
	sub.f64 	%fd611, %fd45, %fd610;
	mul.f64 	%fd612, %fd611, %fd611;
	fma.rn.f64 	%fd613, %fd609, %fd609, %fd612;
	ld.global.f64 	%fd614, [%rd67+24];
	sub.f64 	%fd615, %fd46, %fd614;
	fma.rn.f64 	%fd616, %fd615, %fd615, %fd613;
	cvt.rn.f32.f64 	%f61, %fd616;
	sqrt.rn.f32 	%f62, %f61;
	cvt.f64.f32 	%fd617, %f62;
	mul.f64 	%fd618, %fd617, %fd617;
	mul.f64 	%fd619, %fd618, %fd617;
	ld.global.f64 	%fd620, [%rd67];
	mul.f64 	%fd621, %fd620, %fd611;
	max.f64 	%fd622, %fd619, 0d3EE4F8B580000000;
	div.rn.f64 	%fd623, %fd621, %fd622;
	add.f64 	%fd624, %fd607, %fd623;
	ld.global.f64 	%fd625, [%rd67+64];
	sub.f64 	%fd626, %fd44, %fd625;
	ld.global.f64 	%fd627, [%rd67+72];
	sub.f64 	%fd628, %fd45, %fd627;
	mul.f64 	%fd629, %fd628, %fd628;
	fma.rn.f64 	%fd630, %fd626, %fd626, %fd629;
	ld.global.f64 	%fd631, [%rd67+80];
	sub.f64 	%fd632, %fd46, %fd631;
	fma.rn.f64 	%fd633, %fd632, %fd632, %fd630;
	cvt.rn.f32.f64 	%f63, %fd633;
	sqrt.rn.f32 	%f64, %f63;
	cvt.f64.f32 	%fd634, %f64;
	mul.f64 	%fd635, %fd634, %fd634;
	mul.f64 	%fd636, %fd635, %fd634;
	ld.global.f64 	%fd637, [%rd67+56];
	mul.f64 	%fd638, %fd637, %fd628;
	max.f64 	%fd639, %fd636, 0d3EE4F8B580000000;
	div.rn.f64 	%fd640, %fd638, %fd639;
	add.f64 	%fd850, %fd624, %fd640;
	add.s32 	%r89, %r89, 4;
	add.s64 	%rd67, %rd67, 224;
	setp.ne.s32 	%p32, %r89, 0;
	@%p32 bra 	$L__BB0_44;
$L__BB0_45:
	and.b32  	%r43, %r37, 3;
	setp.eq.s32 	%p33, %r43, 0;
	@%p33 bra 	$L__BB0_50;
	setp.eq.s32 	%p34, %r43, 1;
	@%p34 bra 	$L__BB0_48;
	mul.wide.u32 	%rd48, %r91, 56;
	add.s64 	%rd49, %rd2, %rd48;
	ld.global.f64 	%fd642, [%rd49+8];
	sub.f64 	%fd643, %fd44, %fd642;
	ld.global.f64 	%fd644, [%rd49+16];
	sub.f64 	%fd645, %fd45, %fd644;
	mul.f64 	%fd646, %fd645, %fd645;
	fma.rn.f64 	%fd647, %fd643, %fd643, %fd646;
	ld.global.f64 	%fd648, [%rd49+24];
	sub.f64 	%fd649, %fd46, %fd648;
	fma.rn.f64 	%fd650, %fd649, %fd649, %fd647;
	cvt.rn.f32.f64 	%f65, %fd650;
	sqrt.rn.f32 	%f66, %f65;
	cvt.f64.f32 	%fd651, %f66;
	mul.f64 	%fd652, %fd651, %fd651;
	mul.f64 	%fd653, %fd652, %fd651;
	ld.global.f64 	%fd654, [%rd49];
	mul.f64 	%fd655, %fd654, %fd645;
	max.f64 	%fd656, %fd653, 0d3EE4F8B580000000;
	div.rn.f64 	%fd657, %fd655, %fd656;
	add.f64 	%fd658, %fd850, %fd657;
	ld.global.f64 	%fd659, [%rd49+64];
	sub.f64 	%fd660, %fd44, %fd659;
	ld.global.f64 	%fd661, [%rd49+72];
	sub.f64 	%fd662, %fd45, %fd661;
	mul.f64 	%fd663, %fd662, %fd662;
	fma.rn.f64 	%fd664, %fd660, %fd660, %fd663;
	ld.global.f64 	%fd665, [%rd49+80];
	sub.f64 	%fd666, %fd46, %fd665;
	fma.rn.f64 	%fd667, %fd666, %fd666, %fd664;
	cvt.rn.f32.f64 	%f67, %fd667;
	sqrt.rn.f32 	%f68, %f67;
	cvt.f64.f32 	%fd668, %f68;
	mul.f64 	%fd669, %fd668, %fd668;
	mul.f64 	%fd670, %fd669, %fd668;
	ld.global.f64 	%fd671, [%rd49+56];
	mul.f64 	%fd672, %fd671, %fd662;
	max.f64 	%fd673, %fd670, 0d3EE4F8B580000000;
	div.rn.f64 	%fd674, %fd672, %fd673;
	add.f64 	%fd850, %fd658, %fd674;
	add.s32 	%r91, %r91, 2;
$L__BB0_48:
	and.b32  	%r70, %r37, 1;
	setp.eq.b32 	%p35, %r70, 1;
	not.pred 	%p36, %p35;
	@%p36 bra 	$L__BB0_50;
	mul.wide.u32 	%rd50, %r91, 56;
	add.s64 	%rd51, %rd2, %rd50;
	ld.global.f64 	%fd675, [%rd51+8];
	sub.f64 	%fd676, %fd44, %fd675;
	ld.global.f64 	%fd677, [%rd51+16];
	sub.f64 	%fd678, %fd45, %fd677;
	mul.f64 	%fd679, %fd678, %fd678;
	fma.rn.f64 	%fd680, %fd676, %fd676, %fd679;
	ld.global.f64 	%fd681, [%rd51+24];
	sub.f64 	%fd682, %fd46, %fd681;
	fma.rn.f64 	%fd683, %fd682, %fd682, %fd680;
	cvt.rn.f32.f64 	%f69, %fd683;
	sqrt.rn.f32 	%f70, %f69;
	cvt.f64.f32 	%fd684, %f70;
	mul.f64 	%fd685, %fd684, %fd684;
	mul.f64 	%fd686, %fd685, %fd684;
	ld.global.f64 	%fd687, [%rd51];
	mul.f64 	%fd688, %fd687, %fd678;
	max.f64 	%fd689, %fd686, 0d3EE4F8B580000000;
	div.rn.f64 	%fd690, %fd688, %fd689;
	add.f64 	%fd850, %fd850, %fd690;
$L__BB0_50:
	mul.f64 	%fd855, %fd850, 0dBDD2559860000000;
$L__BB0_51:
	ld.param.u64 	%rd61, [_Z8simulatePiP5point_param_0];
	st.f64 	[%rd29+8], %fd855;
	cvta.to.global.u64 	%rd52, %rd61;
	ld.global.u32 	%r46, [%rd52];
	setp.lt.s32 	%p37, %r46, 1;
	mov.f64 	%fd862, 0d8000000000000000;
	@%p37 bra 	$L__BB0_61;
	and.b32  	%r47, %r46, 3;
	setp.lt.u32 	%p38, %r46, 4;
	mov.f64 	%fd857, 0d0000000000000000;
	mov.b32 	%r94, 0;
	@%p38 bra 	$L__BB0_55;
	and.b32  	%r94, %r46, 2147483644;
	neg.s32 	%r92, %r94;
	add.s64 	%rd68, %rd2, 112;
	mov.f64 	%fd857, 0d0000000000000000;
$L__BB0_54:
	.pragma "nounroll";
	ld.global.f64 	%fd695, [%rd68+-104];
	sub.f64 	%fd696, %fd44, %fd695;
	ld.global.f64 	%fd697, [%rd68+-96];
	sub.f64 	%fd698, %fd45, %fd697;
	mul.f64 	%fd699, %fd698, %fd698;
	fma.rn.f64 	%fd700, %fd696, %fd696, %fd699;
	ld.global.f64 	%fd701, [%rd68+-88];
	sub.f64 	%fd702, %fd46, %fd701;
	fma.rn.f64 	%fd703, %fd702, %fd702, %fd700;
	cvt.rn.f32.f64 	%f71, %fd703;
	sqrt.rn.f32 	%f72, %f71;
	cvt.f64.f32 	%fd704, %f72;
	mul.f64 	%fd705, %fd704, %fd704;
	mul.f64 	%fd706, %fd705, %fd704;
	ld.global.f64 	%fd707, [%rd68+-112];
	mul.f64 	%fd708, %fd707, %fd702;
	max.f64 	%fd709, %fd706, 0d3EE4F8B580000000;
	div.rn.f64 	%fd710, %fd708, %fd709;
	add.f64 	%fd711, %fd857, %fd710;
	ld.global.f64 	%fd712, [%rd68+-48];
	sub.f64 	%fd713, %fd44, %fd712;
	ld.global.f64 	%fd714, [%rd68+-40];
	sub.f64 	%fd715, %fd45, %fd714;
	mul.f64 	%fd716, %fd715, %fd715;
	fma.rn.f64 	%fd717, %fd713, %fd713, %fd716;
	ld.global.f64 	%fd718, [%rd68+-32];
	sub.f64 	%fd719, %fd46, %fd718;
	fma.rn.f64 	%fd720, %fd719, %fd719, %fd717;
	cvt.rn.f32.f64 	%f73, %fd720;
	sqrt.rn.f32 	%f74, %f73;
	cvt.f64.f32 	%fd721, %f74;
	mul.f64 	%fd722, %fd721, %fd721;
	mul.f64 	%fd723, %fd722, %fd721;
	ld.global.f64 	%fd724, [%rd68+-56];
	mul.f64 	%fd725, %fd724, %fd719;
	max.f64 	%fd726, %fd723, 0d3EE4F8B580000000;
	div.rn.f64 	%fd727, %fd725, %fd726;
	add.f64 	%fd728, %fd711, %fd727;
	ld.global.f64 	%fd729, [%rd68+8];
	sub.f64 	%fd730, %fd44, %fd729;
	ld.global.f64 	%fd731, [%rd68+16];
	sub.f64 	%fd732, %fd45, %fd731;
	mul.f64 	%fd733, %fd732, %fd732;
	fma.rn.f64 	%fd734, %fd730, %fd730, %fd733;
	ld.global.f64 	%fd735, [%rd68+24];
	sub.f64 	%fd736, %fd46, %fd735;
	fma.rn.f64 	%fd737, %fd736, %fd736, %fd734;
	cvt.rn.f32.f64 	%f75, %fd737;
	sqrt.rn.f32 	%f76, %f75;
	cvt.f64.f32 	%fd738, %f76;
	mul.f64 	%fd739, %fd738, %fd738;
	mul.f64 	%fd740, %fd739, %fd738;
	ld.global.f64 	%fd741, [%rd68];
	mul.f64 	%fd742, %fd741, %fd736;
	max.f64 	%fd743, %fd740, 0d3EE4F8B580000000;
	div.rn.f64 	%fd744, %fd742, %fd743;
	add.f64 	%fd745, %fd728, %fd744;
	ld.global.f64 	%fd746, [%rd68+64];
	sub.f64 	%fd747, %fd44, %fd746;
	ld.global.f64 	%fd748, [%rd68+72];
	sub.f64 	%fd749, %fd45, %fd748;
	mul.f64 	%fd750, %fd749, %fd749;
	fma.rn.f64 	%fd751, %fd747, %fd747, %fd750;
	ld.global.f64 	%fd752, [%rd68+80];
	sub.f64 	%fd753, %fd46, %fd752;
	fma.rn.f64 	%fd754, %fd753, %fd753, %fd751;
	cvt.rn.f32.f64 	%f77, %fd754;
	sqrt.rn.f32 	%f78, %f77;
	cvt.f64.f32 	%fd755, %f78;
	mul.f64 	%fd756, %fd755, %fd755;
	mul.f64 	%fd757, %fd756, %fd755;
	ld.global.f64 	%fd758, [%rd68+56];
	mul.f64 	%fd759, %fd758, %fd753;
	max.f64 	%fd760, %fd757, 0d3EE4F8B580000000;
	div.rn.f64 	%fd761, %fd759, %fd760;
	add.f64 	%fd857, %fd745, %fd761;
	add.s32 	%r92, %r92, 4;
	add.s64 	%rd68, %rd68, 224;
	setp.ne.s32 	%p39, %r92, 0;
	@%p39 bra 	$L__BB0_54;
$L__BB0_55:
	setp.eq.s32 	%p40, %r47, 0;
	@%p40 bra 	$L__BB0_60;
	setp.eq.s32 	%p41, %r47, 1;
	@%p41 bra 	$L__BB0_58;
	mul.wide.u32 	%rd53, %r94, 56;
	add.s64 	%rd54, %rd2, %rd53;
	ld.global.f64 	%fd763, [%rd54+8];
	sub.f64 	%fd764, %fd44, %fd763;
	ld.global.f64 	%fd765, [%rd54+16];
	sub.f64 	%fd766, %fd45, %fd765;
	mul.f64 	%fd767, %fd766, %fd766;
	fma.rn.f64 	%fd768, %fd764, %fd764, %fd767;
	ld.global.f64 	%fd769, [%rd54+24];
	sub.f64 	%fd770, %fd46, %fd769;
	fma.rn.f64 	%fd771, %fd770, %fd770, %fd768;
	cvt.rn.f32.f64 	%f79, %fd771;
	sqrt.rn.f32 	%f80, %f79;
	cvt.f64.f32 	%fd772, %f80;
	mul.f64 	%fd773, %fd772, %fd772;
	mul.f64 	%fd774, %fd773, %fd772;
	ld.global.f64 	%fd775, [%rd54];
	mul.f64 	%fd776, %fd775, %fd770;
	max.f64 	%fd777, %fd774, 0d3EE4F8B580000000;
	div.rn.f64 	%fd778, %fd776, %fd777;
	add.f64 	%fd779, %fd857, %fd778;
	ld.global.f64 	%fd780, [%rd54+64];
	sub.f64 	%fd781, %fd44, %fd780;
	ld.global.f64 	%fd782, [%rd54+72];
	sub.f64 	%fd783, %fd45, %fd782;
	mul.f64 	%fd784, %fd783, %fd783;
	fma.rn.f64 	%fd785, %fd781, %fd781, %fd784;
	ld.global.f64 	%fd786, [%rd54+80];
	sub.f64 	%fd787, %fd46, %fd786;
	fma.rn.f64 	%fd788, %fd787, %fd787, %fd785;
	cvt.rn.f32.f64 	%f81, %fd788;
	sqrt.rn.f32 	%f82, %f81;
	cvt.f64.f32 	%fd789, %f82;
	mul.f64 	%fd790, %fd789, %fd789;
	mul.f64 	%fd791, %fd790, %fd789;
	ld.global.f64 	%fd792, [%rd54+56];
	mul.f64 	%fd793, %fd792, %fd787;
	max.f64 	%fd794, %fd791, 0d3EE4F8B580000000;
	div.rn.f64 	%fd795, %fd793, %fd794;
	add.f64 	%fd857, %fd779, %fd795;
	add.s32 	%r94, %r94, 2;
$L__BB0_58:
	and.b32  	%r72, %r46, 1;
	setp.eq.b32 	%p42, %r72, 1;
	not.pred 	%p43, %p42;
	@%p43 bra 	$L__BB0_60;
	mul.wide.u32 	%rd55, %r94, 56;
	add.s64 	%rd56, %rd2, %rd55;
	ld.global.f64 	%fd796, [%rd56+8];
	sub.f64 	%fd797, %fd44, %fd796;
	ld.global.f64 	%fd798, [%rd56+16];
	sub.f64 	%fd799, %fd45, %fd798;
	mul.f64 	%fd800, %fd799, %fd799;
	fma.rn.f64 	%fd801, %fd797, %fd797, %fd800;
	ld.global.f64 	%fd802, [%rd56+24];
	sub.f64 	%fd803, %fd46, %fd802;
	fma.rn.f64 	%fd804, %fd803, %fd803, %fd801;
	cvt.rn.f32.f64 	%f83, %fd804;
	sqrt.rn.f32 	%f84, %f83;
	cvt.f64.f32 	%fd805, %f84;
	mul.f64 	%fd806, %fd805, %fd805;
	mul.f64 	%fd807, %fd806, %fd805;
	ld.global.f64 	%fd808, [%rd56];
	mul.f64 	%fd809, %fd808, %fd803;
	max.f64 	%fd810, %fd807, 0d3EE4F8B580000000;
	div.rn.f64 	%fd811, %fd809, %fd810;
	add.f64 	%fd857, %fd857, %fd811;
$L__BB0_60:
	mul.f64 	%fd862, %fd857, 0dBDD2559860000000;
$L__BB0_61:
	ld.param.u64 	%rd62, [_Z8simulatePiP5point_param_1];
	st.f64 	[%rd29+16], %fd862;
	st.f64 	[%rd28], %fd41;
	st.f64 	[%rd28+8], %fd42;
	st.f64 	[%rd28+16], %fd43;
	ld.f64 	%fd812, [%rd29];
	st.f64 	[%rd28+24], %fd812;
	ld.f64 	%fd813, [%rd29+8];
	st.f64 	[%rd28+32], %fd813;
	ld.f64 	%fd814, [%rd29+16];
	st.f64 	[%rd28+40], %fd814;
	fma.rn.f64 	%fd815, %fd41, 0d3F50624DE0000000, %fd2;
	fma.rn.f64 	%fd816, %fd812, 0d3F50624DE0000000, %fd5;
	fma.rn.f64 	%fd817, %fd42, 0d3F50624DE0000000, %fd3;
	fma.rn.f64 	%fd818, %fd813, 0d3F50624DE0000000, %fd6;
	fma.rn.f64 	%fd819, %fd43, 0d3F50624DE0000000, %fd4;
	fma.rn.f64 	%fd820, %fd814, 0d3F50624DE0000000, %fd7;
	cvta.to.global.u64 	%rd57, %rd62;
	mov.u32 	%r73, %ctaid.x;
	mov.u32 	%r74, %ntid.x;
	mov.u32 	%r75, %tid.x;
	mad.lo.s32 	%r76, %r73, %r74, %r75;
	mul.wide.s32 	%rd58, %r76, 56;
	add.s64 	%rd59, %rd57, %rd58;
	st.global.f64 	[%rd59], %fd1;
	st.global.f64 	[%rd59+8], %fd815;
	st.global.f64 	[%rd59+32], %fd816;
	st.global.f64 	[%rd59+16], %fd817;
	st.global.f64 	[%rd59+40], %fd818;
	st.global.f64 	[%rd59+24], %fd819;
	st.global.f64 	[%rd59+48], %fd820;
	bar.sync 	0;
$L__BB0_62:
	{ // callseq 3, 0
	.param .b64 param0;
	st.param.b64 	[param0], %rd29;
	call.uni 
	free, 
	(
	param0
	);
	} // callseq 3
	{ // callseq 4, 0
	.param .b64 param0;
	st.param.b64 	[param0], %rd27;
	call.uni 
	free, 
	(
	param0
	);
	} // callseq 4
	{ // callseq 5, 0
	.param .b64 param0;
	st.param.b64 	[param0], %rd28;
	call.uni 
	free, 
	(
	param0
	);
	} // callseq 5
	ret;

}


// ===== COMPILED SASS (sm_100) =====

	.target	sm_100

	.elftype	@"ET_EXEC"


//--------------------- .note.nv.tkinfo           --------------------------
	.section	.note.nv.tkinfo,"",@"SHT_NOTE"
	.sectionflags	@"SHF_NOTE_NV_TKINFO"
	.tkinfo
        /*0018*/ 	.word	0x00000002
        /*0030*/ 	.string	""
        /*0030*/ 	.string	"ptxas"
        /*0030*/ 	.string	"Cuda compilation tools, release 13.0, V13.0.88"
        /*0030*/ 	.string	"Build cuda_13.0.r13.0/compiler.36424714_0"
        /*0030*/ 	.string	"-arch sm_100 -m 64 "



//--------------------- .note.nv.cuinfo           --------------------------
	.section	.note.nv.cuinfo,"",@"SHT_NOTE"
	.sectionflags	@"SHF_NOTE_NV_CUINFO"
        /*0018*/ 	.short	0x0002
        /*001a*/ 	.short	0x0064
        /*001c*/ 	.short	0x0082
	.zero		2


//--------------------- .nv.info                  --------------------------
	.section	.nv.info,"",@"SHT_CUDA_INFO"
	.align	4


	//----- nvinfo : EIATTR_REGCOUNT
	.align		4
        /*0000*/ 	.byte	0x04, 0x2f
        /*0002*/ 	.short	(.L_1 - .L_0)
	.align		4
.L_0:
        /*0004*/ 	.word	index@(_Z8simulatePiP5point)
        /*0008*/ 	.word	0x00000042


	//----- nvinfo : EIATTR_FRAME_SIZE
	.align		4
.L_1:
        /*000c*/ 	.byte	0x04, 0x11
        /*000e*/ 	.short	(.L_3 - .L_2)
	.align		4
.L_2:
        /*0010*/ 	.word	index@($__internal_1_$__cuda_sm20_sqrt_rn_f32_slowpath)
        /*0014*/ 	.word	0x00000000


	//----- nvinfo : EIATTR_FRAME_SIZE
	.align		4
.L_3:
        /*0018*/ 	.byte	0x04, 0x11
        /*001a*/ 	.short	(.L_5 - .L_4)
	.align		4
.L_4:
        /*001c*/ 	.word	index@($__internal_0_$__cuda_sm20_div_rn_f64_full)
        /*0020*/ 	.word	0x00000000


	//----- nvinfo : EIATTR_FRAME_SIZE
	.align		4
.L_5:
        /*0024*/ 	.byte	0x04, 0x11
        /*0026*/ 	.short	(.L_7 - .L_6)
	.align		4
.L_6:
        /*0028*/ 	.word	index@(_Z8simulatePiP5point)
        /*002c*/ 	.word	0x00000000


	//----- nvinfo : EIATTR_MIN_STACK_SIZE
	.align		4
.L_7:
        /*0030*/ 	.byte	0x04, 0x12
        /*0032*/ 	.short	(.L_9 - .L_8)
	.align		4
.L_8:
        /*0034*/ 	.word	index@(_Z8simulatePiP5point)
        /*0038*/ 	.word	0x00000000
.L_9:


//--------------------- .nv.compat                --------------------------
	.section	.nv.compat,"",@"SHT_CUDA_COMPAT_INFO"
	.align	4
        /*0000*/ 	.byte	0x02, 0x09, 0x00, 0x00, 0x02, 0x02, 0x01, 0x00, 0x02, 0x05, 0x05, 0x00, 0x03, 0x07, 0x01, 0x01
        /*0010*/ 	.byte	0x02, 0x03, 0x00, 0x00, 0x02, 0x06, 0x01, 0x00, 0x04, 0x0b, 0x08, 0x00, 0x01, 0x00, 0x00, 0x00
        /*0020*/ 	.byte	0x00, 0x00, 0x00, 0x00


//--------------------- .nv.info._Z8simulatePiP5point --------------------------
	.section	.nv.info._Z8simulatePiP5point,"",@"SHT_CUDA_INFO"
	.sectionflags	@""
	.align	4


	//----- nvinfo : EIATTR_CUDA_API_VERSION
	.align		4
        /*0000*/ 	.byte	0x04, 0x37
        /*0002*/ 	.short	(.L_11 - .L_10)
.L_10:
        /*0004*/ 	.word	0x00000082


	//----- nvinfo : EIATTR_KPARAM_INFO
	.align		4
.L_11:
        /*0008*/ 	.byte	0x04, 0x17
        /*000a*/ 	.short	(.L_13 - .L_12)
.L_12:
        /*000c*/ 	.word	0x00000000
        /*0010*/ 	.short	0x0001
        /*0012*/ 	.short	0x0008
        /*0014*/ 	.byte	0x00, 0xf5, 0x21, 0x00


	//----- nvinfo : EIATTR_KPARAM_INFO
	.align		4
.L_13:
        /*0018*/ 	.byte	0x04, 0x17
        /*001a*/ 	.short	(.L_15 - .L_14)
.L_14:
        /*001c*/ 	.word	0x00000000
        /*0020*/ 	.short	0x0000
        /*0022*/ 	.short	0x0000
        /*0024*/ 	.byte	0x00, 0xf5, 0x21, 0x00


	//----- nvinfo : EIATTR_SPARSE_MMA_MASK
	.align		4
.L_15:
        /*0028*/ 	.byte	0x03, 0x50
        /*002a*/ 	.short	0x0000


	//----- nvinfo : EIATTR_MAXREG_COUNT
	.align		4
        /*002c*/ 	.byte	0x03, 0x1b
        /*002e*/ 	.short	0x00ff


	//----- nvinfo : EIATTR_NUM_BARRIERS
	.align		4
        /*0030*/ 	.byte	0x02, 0x4c
        /*0032*/ 	.byte	0x01
	.zero		1


	//----- nvinfo : EIATTR_EXTERNS
	.align		4
        /*0034*/ 	.byte	0x04, 0x0f
        /*0036*/ 	.short	(.L_17 - .L_16)


	//   ....[0]....
	.align		4
.L_16:
        /*0038*/ 	.word	index@(malloc)


	//   ....[1]....
	.align		4
        /*003c*/ 	.word	index@(free)


	//----- nvinfo : EIATTR_MERCURY_ISA_VERSION
	.align		4
.L_17:
        /*0040*/ 	.byte	0x03, 0x5f
        /*0042*/ 	.short	0x0101


	//----- nvinfo : EIATTR_VRC_CTA_INIT_COUNT
	.align		4
        /*0044*/ 	.byte	0x02, 0x4a
	.zero		1
	.zero		1


	//----- nvinfo : EIATTR_SYSCALL_OFFSETS
	.align		4
        /*0048*/ 	.byte	0x04, 0x46
        /*004a*/ 	.short	(.L_19 - .L_18)


	//   ....[0]....
.L_18:
        /*004c*/ 	.word	0x000000a0


	//   ....[1]....
        /*0050*/ 	.word	0x00000110


	//   ....[2]....
        /*0054*/ 	.word	0x00000190


	//   ....[3]....
        /*0058*/ 	.word	0x0000d180


	//   ....[4]....
        /*005c*/ 	.word	0x0000d1d0


	//   ....[5]....
        /*0060*/ 	.word	0x0000d220


	//----- nvinfo : EIATTR_EXIT_INSTR_OFFSETS
	.align		4
.L_19:
        /*0064*/ 	.byte	0x04, 0x1c
        /*0066*/ 	.short	(.L_21 - .L_20)


	//   ....[0]....
.L_20:
        /*0068*/ 	.word	0x0000d230


	//----- nvinfo : EIATTR_CRS_STACK_SIZE
	.align		4
.L_21:
        /*006c*/ 	.byte	0x04, 0x1e
        /*006e*/ 	.short	(.L_23 - .L_22)
.L_22:
        /*0070*/ 	.word	0x00000000


	//----- nvinfo : EIATTR_CBANK_PARAM_SIZE
	.align		4
.L_23:
        /*0074*/ 	.byte	0x03, 0x19
        /*0076*/ 	.short	0x0010


	//----- nvinfo : EIATTR_PARAM_CBANK
	.align		4
        /*0078*/ 	.byte	0x04, 0x0a
        /*007a*/ 	.short	(.L_25 - .L_24)
	.align		4
.L_24:
        /*007c*/ 	.word	index@(.nv.constant0._Z8simulatePiP5point)
        /*0080*/ 	.short	0x0380
        /*0082*/ 	.short	0x0010


	//----- nvinfo : EIATTR_SW_WAR
	.align		4
.L_25:
        /*0084*/ 	.byte	0x04, 0x36
        /*0086*/ 	.short	(.L_27 - .L_26)
.L_26:
        /*0088*/ 	.word	0x00000008
.L_27:


//--------------------- .nv.callgraph             --------------------------
	.section	.nv.callgraph,"",@"SHT_CUDA_CALLGRAPH"
	.align	4
	.sectionentsize	8
	.align		4
        /*0000*/ 	.word	0x00000000
	.align		4
        /*0004*/ 	.word	0xffffffff
	.align		4
        /*0008*/ 	.word	index@(_Z8simulatePiP5point)
	.align		4
        /*000c*/ 	.word	index@(free)
	.align		4
        /*0010*/ 	.word	index@(_Z8simulatePiP5point)
	.align		4
        /*0014*/ 	.word	index@(malloc)
	.align		4
        /*0018*/ 	.word	0x00000000
	.align		4
        /*001c*/ 	.word	0xfffffffe
	.align		4
        /*0020*/ 	.word	0x00000000
	.align		4
        /*0024*/ 	.word	0xfffffffd
	.align		4
        /*0028*/ 	.word	0x00000000
	.align		4
        /*002c*/ 	.word	0xfffffffc


//--------------------- .nv.constant4             --------------------------
	.section	.nv.constant4,"a",@progbits
	.align	8
	.align		8
.nv.constant4:
        /*0000*/ 	.dword	malloc
	.align		8
        /*0008*/ 	.dword	free


//--------------------- .text._Z8simulatePiP5point --------------------------
	.section	.text._Z8simulatePiP5point,"ax",@progbits
	.align	128
        .global         _Z8simulatePiP5point
        .type           _Z8simulatePiP5point,@function
        .size           _Z8simulatePiP5point,(.L_x_255 - _Z8simulatePiP5point)
        .other          _Z8simulatePiP5point,@"STO_CUDA_ENTRY STV_DEFAULT"
_Z8simulatePiP5point:
.text._Z8simulatePiP5point:
[----:B------:R-:W0:Y:S01]  /*0000*/  LDC R1, c[0x0][0x37c] ;  /* 0x0000df00ff017b82 */ /* 0x000e220000000800 */
[----:B------:R-:W1:Y:S07]  /*0010*/  S2R R0, SR_TID.X ;  /* 0x0000000000007919 */ /* 0x000e6e0000002100 */
[----:B------:R-:W1:Y:S01]  /*0020*/  S2UR UR4, SR_CTAID.X ;  /* 0x00000000000479c3 */ /* 0x000e620000002500 */
[----:B------:R-:W-:Y:S01]  /*0030*/  MOV R2, 0x0 ;  /* 0x0000000000027802 */ /* 0x000fe20000000f00 */
[----:B------:R-:W-:-:S02]  /*0040*/  IMAD.MOV.U32 R4, RZ, RZ, 0x30 ;  /* 0x00000030ff047424 */ /* 0x000fc400078e00ff */
[----:B------:R-:W-:-:S04]  /*0050*/  IMAD.MOV.U32 R5, RZ, RZ, RZ ;  /* 0x000000ffff057224 */ /* 0x000fc800078e00ff */
[----:B------:R-:W1:Y:S08]  /*0060*/  LDC R25, c[0x0][0x360] ;  /* 0x0000d800ff197b82 */ /* 0x000e700000000800 */
[----:B------:R2:W3:Y:S02]  /*0070*/  LDC.64 R6, c[0x4][R2] ;  /* 0x0100000002067b82 */ /* 0x0004e40000000a00 */
[----:B012---:R-:W-:-:S07]  /*0080*/  IMAD R25, R25, UR4, R0 ;  /* 0x0000000419197c24 */ /* 0x007fce000f8e0200 */
[----:B------:R-:W-:-:S07]  /*0090*/  LEPC R20, `(.L_x_0) ;  /* 0x000000001014794e */ /* 0x000fce0000000000 */
[----:B---3--:R-:W-:Y:S05]  /*00a0*/  CALL.ABS.NOINC R6 ;  /* 0x0000000006007343 */ /* 0x008fea0003c00000 */
.L_x_0:
[----:B------:R0:W1:Y:S01]  /*00b0*/  LDC.64 R6, c[0x4][R2] ;  /* 0x0100000002067b82 */ /* 0x0000620000000a00 */
[----:B------:R-:W-:Y:S02]  /*00c0*/  IMAD.MOV.U32 R16, RZ, RZ, R4 ;  /* 0x000000ffff107224 */ /* 0x000fe400078e0004 */
[----:B------:R-:W-:Y:S02]  /*00d0*/  IMAD.MOV.U32 R17, RZ, RZ, R5 ;  /* 0x000000ffff117224 */ /* 0x000fe400078e0005 */
[----:B------:R-:W-:Y:S02]  /*00e0*/  IMAD.MOV.U32 R4, RZ, RZ, 0x30 ;  /* 0x00000030ff047424 */ /* 0x000fe400078e00ff */
[----:B------:R-:W-:-:S07]  /*00f0*/  IMAD.MOV.U32 R5, RZ, RZ, RZ ;  /* 0x000000ffff057224 */ /* 0x000fce00078e00ff */
[----:B------:R-:W-:-:S07]  /*0100*/  LEPC R20, `(.L_x_1) ;  /* 0x000000001014794e */ /* 0x000fce0000000000 */
[----:B01----:R-:W-:Y:S05]  /*0110*/  CALL.ABS.NOINC R6 ;  /* 0x0000000006007343 */ /* 0x003fea0003c00000 */
.L_x_1:
[----:B------:R-:W0:Y:S01]  /*0120*/  LDC.64 R2, c[0x4][R2] ;  /* 0x0100000002027b82 */ /* 0x000e220000000a00 */
[----:B------:R-:W-:Y:S02]  /*0130*/  IMAD.MOV.U32 R18, RZ, RZ, R4 ;  /* 0x000000ffff127224 */ /* 0x000fe400078e0004 */
[----:B------:R-:W-:Y:S02]  /*0140*/  IMAD.MOV.U32 R19, RZ, RZ, R5 ;  /* 0x000000ffff137224 */ /* 0x000fe400078e0005 */
[----:B------:R-:W-:Y:S02]  /*0150*/  IMAD.MOV.U32 R4, RZ, RZ, 0x18 ;  /* 0x00000018ff047424 */ /* 0x000fe400078e00ff */
[----:B------:R-:W-:Y:S01]  /*0160*/  IMAD.MOV.U32 R5, RZ, RZ, RZ ;  /* 0x000000ffff057224 */ /* 0x000fe200078e00ff */
[----:B------:R-:W1:Y:S06]  /*0170*/  LDC.64 R22, c[0x0][0x358] ;  /* 0x0000d600ff167b82 */ /* 0x000e6c0000000a00 */
[----:B------:R-:W-:-:S07]  /*0180*/  LEPC R20, `(.L_x_2) ;  /* 0x000000001014794e */ /* 0x000fce0000000000 */
[----:B01----:R-:W-:Y:S05]  /*0190*/  CALL.ABS.NOINC R2 ;  /* 0x0000000002007343 */ /* 0x003fea0003c00000 */
.L_x_2:
[----:B------:R-:W0:Y:S01]  /*01a0*/  LDC.64 R28, c[0x0][0x380] ;  /* 0x0000e000ff1c7b82 */ /* 0x000e220000000a00 */
[----:B------:R-:W-:Y:S02]  /*01b0*/  R2UR UR4, R22 ;  /* 0x00000000160472ca */ /* 0x000fe400000e0000 */
[----:B------:R-:W-:-:S05]  /*01c0*/  R2UR UR5, R23 ;  /* 0x00000000170572ca */ /* 0x000fca00000e0000 */
[----:B------:R-:W1:Y:S08]  /*01d0*/  LDC.64 R26, c[0x0][0x388] ;  /* 0x0000e200ff1a7b82 */ /* 0x000e700000000a00 */
[----:B0-----:R-:W2:Y:S01]  /*01e0*/  LDG.E R28, desc[UR4][R28.64] ;  /* 0x000000041c1c7981 */ /* 0x001ea2000c1e1900 */
[C---:B-1----:R-:W-:Y:S01]  /*01f0*/  IMAD.WIDE R26, R25.reuse, 0x38, R26 ;  /* 0x00000038191a7825 */ /* 0x042fe200078e021a */
[----:B--2---:R-:W-:-:S13]  /*0200*/  ISETP.GE.AND P0, PT, R25, R28, PT ;  /* 0x0000001c1900720c */ /* 0x004fda0003f06270 */
[----:B------:R-:W-:Y:S05]  /*0210*/  @P0 BRA `(.L_x_3) ;  /* 0x000000cc00cc0947 */ /* 0x000fea0003800000 */
[C---:B------:R-:W-:Y:S02]  /*0220*/  R2UR UR4, R22.reuse ;  /* 0x00000000160472ca */ /* 0x040fe400000e0000 */
[C---:B------:R-:W-:Y:S02]  /*0230*/  R2UR UR5, R23.reuse ;  /* 0x00000000170572ca */ /* 0x040fe400000e0000 */
[C---:B------:R-:W-:Y:S02]  /*0240*/  R2UR UR6, R22.reuse ;  /* 0x00000000160672ca */ /* 0x040fe400000e0000 */
[C---:B------:R-:W-:Y:S02]  /*0250*/  R2UR UR7, R23.reuse ;  /* 0x00000000170772ca */ /* 0x040fe400000e0000 */
[----:B------:R-:W-:Y:S02]  /*0260*/  R2UR UR8, R22 ;  /* 0x00000000160872ca */ /* 0x000fe400000e0000 */
[----:B------:R-:W-:-:S02]  /*0270*/  R2UR UR9, R23 ;  /* 0x00000000170972ca */ /* 0x000fc400000e0000 */
[C---:B------:R-:W-:Y:S02]  /*0280*/  R2UR UR10, R22.reuse ;  /* 0x00000000160a72ca */ /* 0x040fe400000e0000 */
[C---:B------:R-:W-:Y:S01]  /*0290*/  R2UR UR11, R23.reuse ;  /* 0x00000000170b72ca */ /* 0x040fe200000e0000 */
[----:B------:R0:W5:Y:S01]  /*02a0*/  LDG.E.64 R6, desc[UR4][R26.64] ;  /* 0x000000041a067981 */ /* 0x000162000c1e1b00 */
[C---:B------:R-:W-:Y:S02]  /*02b0*/  R2UR UR12, R22.reuse ;  /* 0x00000000160c72ca */ /* 0x040fe400000e0000 */
[C---:B------:R-:W-:Y:S01]  /*02c0*/  R2UR UR13, R23.reuse ;  /* 0x00000000170d72ca */ /* 0x040fe200000e0000 */
[----:B------:R0:W5:Y:S01]  /*02d0*/  LDG.E.64 R8, desc[UR6][R26.64+0x8] ;  /* 0x000008061a087981 */ /* 0x000162000c1e1b00 */
[C---:B------:R-:W-:Y:S02]  /*02e0*/  R2UR UR14, R22.reuse ;  /* 0x00000000160e72ca */ /* 0x040fe400000e0000 */
[----:B------:R-:W-:Y:S01]  /*02f0*/  R2UR UR15, R23 ;  /* 0x00000000170f72ca */ /* 0x000fe200000e0000 */
[----:B------:R0:W5:Y:S01]  /*0300*/  LDG.E.64 R10, desc[UR8][R26.64+0x10] ;  /* 0x000010081a0a7981 */ /* 0x000162000c1e1b00 */
[----:B------:R-:W-:-:S02]  /*0310*/  R2UR UR16, R22 ;  /* 0x00000000161072ca */ /* 0x000fc400000e0000 */
[----:B------:R-:W-:Y:S01]  /*0320*/  R2UR UR17, R23 ;  /* 0x00000000171172ca */ /* 0x000fe200000e0000 */
[----:B------:R0:W5:Y:S01]  /*0330*/  LDG.E.64 R12, desc[UR10][R26.64+0x18] ;  /* 0x0000180a1a0c7981 */ /* 0x000162000c1e1b00 */
[----:B------:R-:W-:-:S03]  /*0340*/  ISETP.GE.AND P0, PT, R28, 0x1, PT ;  /* 0x000000011c00780c */ /* 0x000fc60003f06270 */
[----:B------:R0:W5:Y:S01]  /*0350*/  LDG.E.64 R14, desc[UR12][R26.64+0x20] ;  /* 0x0000200c1a0e7981 */ /* 0x000162000c1e1b00 */
[----:B------:R-:W-:-:S03]  /*0360*/  IMAD.MOV.U32 R34, RZ, RZ, 0x0 ;  /* 0x00000000ff227424 */ /* 0x000fc600078e00ff */
[----:B------:R0:W5:Y:S01]  /*0370*/  LDG.E.64 R20, desc[UR14][R26.64+0x28] ;  /* 0x0000280e1a147981 */ /* 0x000162000c1e1b00 */
[----:B------:R-:W-:-:S03]  /*0380*/  IMAD.MOV.U32 R35, RZ, RZ, -0x80000000 ;  /* 0x80000000ff237424 */ /* 0x000fc600078e00ff */
[----:B------:R0:W5:Y:S02]  /*0390*/  LDG.E.64 R24, desc[UR16][R26.64+0x30] ;  /* 0x000030101a187981 */ /* 0x000164000c1e1b00 */
[----:B------:R-:W-:Y:S05]  /*03a0*/  @!P0 BRA `(.L_x_4) ;  /* 0x0000002000388947 */ /* 0x000fea0003800000 */
[C---:B------:R-:W-:Y:S01]  /*03b0*/  ISETP.GE.U32.AND P0, PT, R28.reuse, 0x4, PT ;  /* 0x000000041c00780c */ /* 0x040fe20003f06070 */
[----:B------:R-:W-:Y:S01]  /*03c0*/  IMAD.MOV.U32 R29, RZ, RZ, RZ ;  /* 0x000000ffff1d7224 */ /* 0x000fe200078e00ff */
[----:B------:R-:W-:Y:S02]  /*03d0*/  LOP3.LUT R33, R28, 0x3, RZ, 0xc0, !PT ;  /* 0x000000031c217812 */ /* 0x000fe400078ec0ff */
[----:B------:R-:W-:-:S09]  /*03e0*/  CS2R R34, SRZ ;  /* 0x0000000000227805 */ /* 0x000fd2000001ff00 */
[----:B------:R-:W-:Y:S05]  /*03f0*/  @!P0 BRA `(.L_x_5) ;  /* 0x00000010009c8947 */ /* 0x000fea0003800000 */
[----:B------:R-:W1:Y:S01]  /*0400*/  LDCU.64 UR4, c[0x0][0x388] ;  /* 0x00007100ff0477ac */ /* 0x000e620008000a00 */
[----:B------:R-:W-:Y:S01]  /*0410*/  LOP3.LUT R29, R28, 0x7ffffffc, RZ, 0xc0, !PT ;  /* 0x7ffffffc1c1d7812 */ /* 0x000fe200078ec0ff */
[----:B------:R-:W-:Y:S01]  /*0420*/  BSSY.RECONVERGENT B1, `(.L_x_5) ;  /* 0x0000124000017945 */ /* 0x000fe20003800200 */
[----:B------:R-:W-:-:S03]  /*0430*/  CS2R R34, SRZ ;  /* 0x0000000000227805 */ /* 0x000fc6000001ff00 */
[----:B------:R-:W-:Y:S01]  /*0440*/  IMAD.MOV R32, RZ, RZ, -R29 ;  /* 0x000000ffff207224 */ /* 0x000fe200078e0a1d */
[----:B-1----:R-:W-:-:S04]  /*0450*/  UIADD3 UR4, UP0, UPT, UR4, 0x70, URZ ;  /* 0x0000007004047890 */ /* 0x002fc8000ff1e0ff */
[----:B------:R-:W-:Y:S02]  /*0460*/  UIADD3.X UR5, UPT, UPT, URZ, UR5, URZ, UP0, !UPT ;  /* 0x00000005ff057290 */ /* 0x000fe400087fe4ff */
[----:B------:R-:W-:-:S04]  /*0470*/  IMAD.U32 R30, RZ, RZ, UR4 ;  /* 0x00000004ff1e7e24 */ /* 0x000fc8000f8e00ff */
[----:B------:R-:W-:-:S07]  /*0480*/  IMAD.U32 R31, RZ, RZ, UR5 ;  /* 0x00000005ff1f7e24 */ /* 0x000fce000f8e00ff */
.L_x_26:
[C---:B------:R-:W-:Y:S02]  /*0490*/  R2UR UR6, R22.reuse ;  /* 0x00000000160672ca */ /* 0x040fe400000e0000 */
[C---:B------:R-:W-:Y:S02]  /*04a0*/  R2UR UR7, R23.reuse ;  /* 0x00000000170772ca */ /* 0x040fe400000e0000 */
[----:B------:R-:W-:Y:S02]  /*04b0*/  R2UR UR4, R22 ;  /* 0x00000000160472ca */ /* 0x000fe400000e0000 */
[----:B------:R-:W-:-:S09]  /*04c0*/  R2UR UR5, R23 ;  /* 0x00000000170572ca */ /* 0x000fd200000e0000 */
[----:B------:R-:W2:Y:S04]  /*04d0*/  LDG.E.64 R36, desc[UR6][R30.64+-0x60] ;  /* 0xffffa0061e247981 */ /* 0x000ea8000c1e1b00 */
[----:B------:R-:W3:Y:S04]  /*04e0*/  LDG.E.64 R2, desc[UR4][R30.64+-0x68] ;  /* 0xffff98041e027981 */ /* 0x000ee8000c1e1b00 */
[----:B------:R-:W4:Y:S01]  /*04f0*/  LDG.E.64 R38, desc[UR6][R30.64+-0x58] ;  /* 0xffffa8061e267981 */ /* 0x000f22000c1e1b00 */
[----:B------:R-:W-:Y:S01]  /*0500*/  VIADD R32, R32, 0x4 ;  /* 0x0000000420207836 */ /* 0x000fe20000000000 */
[----:B------:R-:W-:Y:S04]  /*0510*/  BSSY.RECONVERGENT B0, `(.L_x_6) ;  /* 0x0000016000007945 */ /* 0x000fe80003800200 */
[----:B------:R-:W-:Y:S01]  /*0520*/  ISETP.NE.AND P4, PT, R32, RZ, PT ;  /* 0x000000ff2000720c */ /* 0x000fe20003f85270 */
[----:B--2--5:R-:W-:-:S02]  /*0530*/  DADD R36, R10, -R36 ;  /* 0x000000000a247229 */ /* 0x024fc40000000824 */
[----:B---3--:R-:W-:-:S06]  /*0540*/  DADD R40, R8, -R2 ;  /* 0x0000000008287229 */ /* 0x008fcc0000000802 */
[----:B------:R-:W-:Y:S02]  /*0550*/  DMUL R36, R36, R36 ;  /* 0x0000002424247228 */ /* 0x000fe40000000000 */
[----:B----4-:R-:W-:-:S06]  /*0560*/  DADD R38, R12, -R38 ;  /* 0x000000000c267229 */ /* 0x010fcc0000000826 */
[----:B------:R-:W-:-:S08]  /*0570*/  DFMA R36, R40, R40, R36 ;  /* 0x000000282824722b */ /* 0x000fd00000000024 */
[----:B------:R-:W-:-:S10]  /*0580*/  DFMA R36, R38, R38, R36 ;  /* 0x000000262624722b */ /* 0x000fd40000000024 */
[----:B------:R-:W1:Y:S02]  /*0590*/  F2F.F32.F64 R37, R36 ;  /* 0x0000002400257310 */ /* 0x000e640000301000 */
[----:B-1----:R-:W-:-:S06]  /*05a0*/  VIADD R0, R37, 0xf3000000 ;  /* 0xf300000025007836 */ /* 0x002fcc0000000000 */
[----:B------:R1:W2:Y:S01]  /*05b0*/  MUFU.RSQ R38, R37 ;  /* 0x0000002500267308 */ /* 0x0002a20000001400 */
[----:B------:R-:W-:-:S13]  /*05c0*/  ISETP.GT.U32.AND P0, PT, R0, 0x727fffff, PT ;  /* 0x727fffff0000780c */ /* 0x000fda0003f04070 */
[----:B-1----:R-:W-:Y:S05]  /*05d0*/  @!P0 BRA `(.L_x_7) ;  /* 0x0000000000148947 */ /* 0x002fea0003800000 */
[----:B------:R-:W-:Y:S01]  /*05e0*/  IMAD.MOV.U32 R0, RZ, RZ, R37 ;  /* 0x000000ffff007224 */ /* 0x000fe200078e0025 */
[----:B------:R-:W-:-:S07]  /*05f0*/  MOV R59, 0x610 ;  /* 0x00000610003b7802 */ /* 0x000fce0000000f00 */
[----:B0-2---:R-:W-:Y:S05]  /*0600*/  CALL.REL.NOINC `($__internal_1_$__cuda_sm20_sqrt_rn_f32_slowpath) ;  /* 0x000000d000887944 */ /* 0x005fea0003c00000 */
[----:B------:R-:W-:Y:S01]  /*0610*/  IMAD.MOV.U32 R2, RZ, RZ, R0 ;  /* 0x000000ffff027224 */ /* 0x000fe200078e0000 */
[----:B------:R-:W-:Y:S06]  /*0620*/  BRA `(.L_x_8) ;  /* 0x0000000000107947 */ /* 0x000fec0003800000 */
.L_x_7:
[----:B--2---:R-:W-:Y:S01]  /*0630*/  FMUL.FTZ R2, R37, R38 ;  /* 0x0000002625027220 */ /* 0x004fe20000410000 */
[----:B------:R-:W-:-:S03]  /*0640*/  FMUL.FTZ R0, R38, 0.5 ;  /* 0x3f00000026007820 */ /* 0x000fc60000410000 */
[----:B------:R-:W-:-:S04]  /*0650*/  FFMA R3, -R2, R2, R37 ;  /* 0x0000000202037223 */ /* 0x000fc80000000125 */
[----:B------:R-:W-:-:S07]  /*0660*/  FFMA R2, R3, R0, R2 ;  /* 0x0000000003027223 */ /* 0x000fce0000000002 */
.L_x_8:
[----:B------:R-:W-:Y:S05]  /*0670*/  BSYNC.RECONVERGENT B0 ;  /* 0x0000000000007941 */ /* 0x000fea0003800200 */
.L_x_6:
[----:B------:R-:W-:Y:S02]  /*0680*/  R2UR UR4, R22 ;  /* 0x00000000160472ca */ /* 0x000fe400000e0000 */
[----:B------:R-:W-:-:S13]  /*0690*/  R2UR UR5, R23 ;  /* 0x00000000170572ca */ /* 0x000fda00000e0000 */
[----:B------:R-:W2:Y:S01]  /*06a0*/  LDG.E.64 R38, desc[UR4][R30.64+-0x70] ;  /* 0xffff90041e267981 */ /* 0x000ea2000c1e1b00 */
[----:B------:R-:W1:Y:S01]  /*06b0*/  F2F.F64.F32 R2, R2 ;  /* 0x0000000200027310 */ /* 0x000e620000201800 */
[----:B------:R-:W-:Y:S01]  /*06c0*/  UMOV UR4, 0x80000000 ;  /* 0x8000000000047882 */ /* 0x000fe20000000000 */
[----:B------:R-:W-:Y:S01]  /*06d0*/  UMOV UR5, 0x3ee4f8b5 ;  /* 0x3ee4f8b500057882 */ /* 0x000fe20000000000 */
[----:B------:R-:W-:Y:S01]  /*06e0*/  BSSY.RECONVERGENT B2, `(.L_x_9) ;  /* 0x0000021000027945 */ /* 0x000fe20003800200 */
[----:B------:R-:W-:Y:S01]  /*06f0*/  UMOV UR6, UR5 ;  /* 0x0000000500067c82 */ /* 0x000fe20008000000 */
[----:B-1----:R-:W-:-:S08]  /*0700*/  DMUL R36, R2, R2 ;  /* 0x0000000202247228 */ /* 0x002fd00000000000 */
[----:B------:R-:W-:Y:S01]  /*0710*/  DMUL R36, R2, R36 ;  /* 0x0000002402247228 */ /* 0x000fe20000000000 */
[----:B------:R-:W-:Y:S02]  /*0720*/  IMAD.U32 R3, RZ, RZ, UR6 ;  /* 0x00000006ff037e24 */ /* 0x000fe4000f8e00ff */
[----:B------:R-:W-:-:S05]  /*0730*/  IMAD.MOV.U32 R2, RZ, RZ, 0x1 ;  /* 0x00000001ff027424 */ /* 0x000fca00078e00ff */
[----:B------:R-:W-:Y:S02]  /*0740*/  DSETP.MAX.AND P0, P1, R36, UR4, PT ;  /* 0x0000000424007e2a */ /* 0x000fe4000b90f000 */
[----:B------:R-:W-:-:S04]  /*0750*/  IMAD.MOV.U32 R0, RZ, RZ, R37 ;  /* 0x000000ffff007224 */ /* 0x000fc800078e0025 */
[----:B------:R-:W-:Y:S02]  /*0760*/  SEL R42, R36, UR4, P0 ;  /* 0x00000004242a7c07 */ /* 0x000fe40008000000 */
[----:B------:R-:W-:-:S06]  /*0770*/  FSEL R43, R0, UR6, P0 ;  /* 0x00000006002b7c08 */ /* 0x000fcc0008000000 */
[----:B------:R-:W-:-:S04]  /*0780*/  @P1 LOP3.LUT R43, R3, 0x80000, RZ, 0xfc, !PT ;  /* 0x00080000032b1812 */ /* 0x000fc800078efcff */
[----:B------:R-:W1:Y:S02]  /*0790*/  MUFU.RCP64H R3, R43 ;  /* 0x0000002b00037308 */ /* 0x000e640000001800 */
[----:B-1----:R-:W-:-:S08]  /*07a0*/  DFMA R36, -R42, R2, 1 ;  /* 0x3ff000002a24742b */ /* 0x002fd00000000102 */
[----:B------:R-:W-:-:S08]  /*07b0*/  DFMA R36, R36, R36, R36 ;  /* 0x000000242424722b */ /* 0x000fd00000000024 */
[----:B------:R-:W-:-:S08]  /*07c0*/  DFMA R36, R2, R36, R2 ;  /* 0x000000240224722b */ /* 0x000fd00000000002 */
[----:B------:R-:W-:-:S08]  /*07d0*/  DFMA R2, -R42, R36, 1 ;  /* 0x3ff000002a02742b */ /* 0x000fd00000000124 */
[----:B------:R-:W-:Y:S02]  /*07e0*/  DFMA R2, R36, R2, R36 ;  /* 0x000000022402722b */ /* 0x000fe40000000024 */
[----:B--2---:R-:W-:-:S08]  /*07f0*/  DMUL R40, R40, R38 ;  /* 0x0000002628287228 */ /* 0x004fd00000000000 */
[----:B------:R-:W-:Y:S02]  /*0800*/  DMUL R36, R40, R2 ;  /* 0x0000000228247228 */ /* 0x000fe40000000000 */
[----:B------:R-:W-:-:S06]  /*0810*/  FSETP.GEU.AND P1, PT, |R41|, 6.5827683646048100446e-37, PT ;  /* 0x036000002900780b */ /* 0x000fcc0003f2e200 */
[----:B------:R-:W-:-:S08]  /*0820*/  DFMA R38, -R42, R36, R40 ;  /* 0x000000242a26722b */ /* 0x000fd00000000128 */
[----:B------:R-:W-:-:S10]  /*0830*/  DFMA R2, R2, R38, R36 ;  /* 0x000000260202722b */ /* 0x000fd40000000024 */
[----:B------:R-:W-:-:S05]  /*0840*/  FFMA R0, RZ, R43, R3 ;  /* 0x0000002bff007223 */ /* 0x000fca0000000003 */
[----:B------:R-:W-:-:S13]  /*0850*/  FSETP.GT.AND P0, PT, |R0|, 1.469367938527859385e-39, PT ;  /* 0x001000000000780b */ /* 0x000fda0003f04200 */
[----:B------:R-:W-:Y:S05]  /*0860*/  @P0 BRA P1, `(.L_x_10) ;  /* 0x0000000000200947 */ /* 0x000fea0000800000 */
[----:B------:R-:W-:Y:S01]  /*0870*/  MOV R0, R40 ;  /* 0x0000002800007202 */ /* 0x000fe20000000f00 */
[----:B------:R-:W-:Y:S01]  /*0880*/  IMAD.MOV.U32 R57, RZ, RZ, R41 ;  /* 0x000000ffff397224 */ /* 0x000fe200078e0029 */
[----:B------:R-:W-:Y:S01]  /*0890*/  MOV R60, 0x8d0 ;  /* 0x000008d0003c7802 */ /* 0x000fe20000000f00 */
[----:B------:R-:W-:Y:S02]  /*08a0*/  IMAD.MOV.U32 R50, RZ, RZ, R42 ;  /* 0x000000ffff327224 */ /* 0x000fe400078e002a */
[----:B------:R-:W-:-:S07]  /*08b0*/  IMAD.MOV.U32 R51, RZ, RZ, R43 ;  /* 0x000000ffff337224 */ /* 0x000fce00078e002b */
[----:B0-----:R-:W-:Y:S05]  /*08c0*/  CALL.REL.NOINC `($__internal_0_$__cuda_sm20_div_rn_f64_full) ;  /* 0x000000c8005c7944 */ /* 0x001fea0003c00000 */
[----:B------:R-:W-:Y:S02]  /*08d0*/  IMAD.MOV.U32 R2, RZ, RZ, R48 ;  /* 0x000000ffff027224 */ /* 0x000fe400078e0030 */
[----:B------:R-:W-:-:S07]  /*08e0*/  IMAD.MOV.U32 R3, RZ, RZ, R49 ;  /* 0x000000ffff037224 */ /* 0x000fce00078e0031 */
.L_x_10:
[----:B------:R-:W-:Y:S05]  /*08f0*/  BSYNC.RECONVERGENT B2 ;  /* 0x0000000000027941 */ /* 0x000fea0003800200 */
.L_x_9:
[C---:B------:R-:W-:Y:S02]  /*0900*/  R2UR UR6, R22.reuse ;  /* 0x00000000160672ca */ /* 0x040fe400000e0000 */
[C---:B------:R-:W-:Y:S02]  /*0910*/  R2UR UR7, R23.reuse ;  /* 0x00000000170772ca */ /* 0x040fe400000e0000 */
[----:B------:R-:W-:Y:S02]  /*0920*/  R2UR UR4, R22 ;  /* 0x00000000160472ca */ /* 0x000fe400000e0000 */
[----:B------:R-:W-:-:S09]  /*0930*/  R2UR UR5, R23 ;  /* 0x00000000170572ca */ /* 0x000fd200000e0000 */
[----:B------:R-:W2:Y:S04]  /*0940*/  LDG.E.64 R38, desc[UR6][R30.64+-0x28] ;  /* 0xffffd8061e267981 */ /* 0x000ea8000c1e1b00 */
[----:B------:R-:W3:Y:S04]  /*0950*/  LDG.E.64 R36, desc[UR4][R30.64+-0x30] ;  /* 0xffffd0041e247981 */ /* 0x000ee8000c1e1b00 */
[----:B------:R-:W4:Y:S01]  /*0960*/  LDG.E.64 R40, desc[UR6][R30.64+-0x20] ;  /* 0xffffe0061e287981 */ /* 0x000f22000c1e1b00 */
[----:B------:R-:W-:Y:S01]  /*0970*/  BSSY.RECONVERGENT B0, `(.L_x_11) ;  /* 0x0000016000007945 */ /* 0x000fe20003800200 */
[----:B--2---:R-:W-:-:S02]  /*0980*/  DADD R38, R10, -R38 ;  /* 0x000000000a267229 */ /* 0x004fc40000000826 */
[----:B---3--:R-:W-:-:S06]  /*0990*/  DADD R42, R8, -R36 ;  /* 0x00000000082a7229 */ /* 0x008fcc0000000824 */
[----:B------:R-:W-:Y:S02]  /*09a0*/  DMUL R38, R38, R38 ;  /* 0x0000002626267228 */ /* 0x000fe40000000000 */
[----:B----4-:R-:W-:-:S06]  /*09b0*/  DADD R40, R12, -R40 ;  /* 0x000000000c287229 */ /* 0x010fcc0000000828 */
[----:B------:R-:W-:-:S08]  /*09c0*/  DFMA R38, R42, R42, R38 ;  /* 0x0000002a2a26722b */ /* 0x000fd00000000026 */
[----:B------:R-:W-:Y:S02]  /*09d0*/  DFMA R38, R40, R40, R38 ;  /* 0x000000282826722b */ /* 0x000fe40000000026 */
[----:B------:R-:W-:-:S08]  /*09e0*/  DADD R40, R2, R34 ;  /* 0x0000000002287229 */ /* 0x000fd00000000022 */
        /* <DEDUP_REMOVED lines=10> */
.L_x_12:
[----:B--2---:R-:W-:Y:S01]  /*0a90*/  FMUL.FTZ R2, R39, R36 ;  /* 0x0000002427027220 */ /* 0x004fe20000410000 */
[----:B------:R-:W-:-:S03]  /*0aa0*/  FMUL.FTZ R0, R36, 0.5 ;  /* 0x3f00000024007820 */ /* 0x000fc60000410000 */
[----:B------:R-:W-:-:S04]  /*0ab0*/  FFMA R3, -R2, R2, R39 ;  /* 0x0000000202037223 */ /* 0x000fc80000000127 */
[----:B------:R-:W-:-:S07]  /*0ac0*/  FFMA R2, R3, R0, R2 ;  /* 0x0000000003027223 */ /* 0x000fce0000000002 */
.L_x_13:
[----:B------:R-:W-:Y:S05]  /*0ad0*/  BSYNC.RECONVERGENT B0 ;  /* 0x0000000000007941 */ /* 0x000fea0003800200 */
.L_x_11:
        /* <DEDUP_REMOVED lines=31> */
[----:B------:R-:W-:Y:S01]  /*0cd0*/  IMAD.MOV.U32 R0, RZ, RZ, R42 ;  /* 0x000000ffff007224 */ /* 0x000fe200078e002a */
[----:B------:R-:W-:Y:S01]  /*0ce0*/  MOV R60, 0xd30 ;  /* 0x00000d30003c7802 */ /* 0x000fe20000000f00 */
[----:B------:R-:W-:Y:S02]  /*0cf0*/  IMAD.MOV.U32 R57, RZ, RZ, R43 ;  /* 0x000000ffff397224 */ /* 0x000fe400078e002b */
[----:B------:R-:W-:Y:S02]  /*0d00*/  IMAD.MOV.U32 R50, RZ, RZ, R38 ;  /* 0x000000ffff327224 */ /* 0x000fe400078e0026 */
[----:B------:R-:W-:-:S07]  /*0d10*/  IMAD.MOV.U32 R51, RZ, RZ, R39 ;  /* 0x000000ffff337224 */ /* 0x000fce00078e0027 */
[----:B0-----:R-:W-:Y:S05]  /*0d20*/  CALL.REL.NOINC `($__internal_0_$__cuda_sm20_div_rn_f64_full) ;  /* 0x000000c400447944 */ /* 0x001fea0003c00000 */
[----:B------:R-:W-:Y:S02]  /*0d30*/  IMAD.MOV.U32 R2, RZ, RZ, R48 ;  /* 0x000000ffff027224 */ /* 0x000fe400078e0030 */
[----:B------:R-:W-:-:S07]  /*0d40*/  IMAD.MOV.U32 R3, RZ, RZ, R49 ;  /* 0x000000ffff037224 */ /* 0x000fce00078e0031 */
.L_x_15:
[----:B------:R-:W-:Y:S05]  /*0d50*/  BSYNC.RECONVERGENT B2 ;  /* 0x0000000000027941 */ /* 0x000fea0003800200 */
.L_x_14:
        /* <DEDUP_REMOVED lines=8> */
[----:B------:R-:W-:-:S02]  /*0de0*/  DADD R40, R40, R2 ;  /* 0x0000000028287229 */ /* 0x000fc40000000002 */
[----:B--2---:R-:W-:Y:S02]  /*0df0*/  DADD R36, R10, -R36 ;  /* 0x000000000a247229 */ /* 0x004fe40000000824 */
        /* <DEDUP_REMOVED lines=15> */
.L_x_17:
[----:B--2---:R-:W-:Y:S01]  /*0ef0*/  FMUL.FTZ R2, R37, R34 ;  /* 0x0000002225027220 */ /* 0x004fe20000410000 */
[----:B------:R-:W-:-:S03]  /*0f00*/  FMUL.FTZ R0, R34, 0.5 ;  /* 0x3f00000022007820 */ /* 0x000fc60000410000 */
[----:B------:R-:W-:-:S04]  /*0f10*/  FFMA R3, -R2, R2, R37 ;  /* 0x0000000202037223 */ /* 0x000fc80000000125 */
[----:B------:R-:W-:-:S07]  /*0f20*/  FFMA R2, R3, R0, R2 ;  /* 0x0000000003027223 */ /* 0x000fce0000000002 */
.L_x_18:
[----:B------:R-:W-:Y:S05]  /*0f30*/  BSYNC.RECONVERGENT B0 ;  /* 0x0000000000007941 */ /* 0x000fea0003800200 */
.L_x_16:
        /* <DEDUP_REMOVED lines=39> */
.L_x_20:
[----:B------:R-:W-:Y:S05]  /*11b0*/  BSYNC.RECONVERGENT B2 ;  /* 0x0000000000027941 */ /* 0x000fea0003800200 */
.L_x_19:
        /* <DEDUP_REMOVED lines=25> */
.L_x_22:
[----:B--2---:R-:W-:Y:S01]  /*1350*/  FMUL.FTZ R2, R37, R34 ;  /* 0x0000002225027220 */ /* 0x004fe20000410000 */
[----:B------:R-:W-:-:S03]  /*1360*/  FMUL.FTZ R0, R34, 0.5 ;  /* 0x3f00000022007820 */ /* 0x000fc60000410000 */
[----:B------:R-:W-:-:S04]  /*1370*/  FFMA R3, -R2, R2, R37 ;  /* 0x0000000202037223 */ /* 0x000fc80000000125 */
[----:B------:R-:W-:-:S07]  /*1380*/  FFMA R2, R3, R0, R2 ;  /* 0x0000000003027223 */ /* 0x000fce0000000002 */
.L_x_23:
[----:B------:R-:W-:Y:S05]  /*1390*/  BSYNC.RECONVERGENT B0 ;  /* 0x0000000000007941 */ /* 0x000fea0003800200 */
.L_x_21:
        /* <DEDUP_REMOVED lines=39> */
.L_x_25:
[----:B------:R-:W-:Y:S05]  /*1610*/  BSYNC.RECONVERGENT B2 ;  /* 0x0000000000027941 */ /* 0x000fea0003800200 */
.L_x_24:
[----:B------:R-:W-:Y:S01]  /*1620*/  IADD3 R30, P0, PT, R30, 0xe0, RZ ;  /* 0x000000e01e1e7810 */ /* 0x000fe20007f1e0ff */
[----:B------:R-:W-:-:S04]  /*1630*/  DADD R34, R40, R2 ;  /* 0x0000000028227229 */ /* 0x000fc80000000002 */
[----:B------:R-:W-:Y:S01]  /*1640*/  IMAD.X R31, RZ, RZ, R31, P0 ;  /* 0x000000ffff1f7224 */ /* 0x000fe200000e061f */
[----:B------:R-:W-:Y:S07]  /*1650*/  @P4 BRA `(.L_x_26) ;  /* 0xffffffec008c4947 */ /* 0x000fee000383ffff */
[----:B------:R-:W-:Y:S05]  /*1660*/  BSYNC.RECONVERGENT B1 ;  /* 0x0000000000017941 */ /* 0x000fea0003800200 */
.L_x_5:
[----:B------:R-:W-:-:S13]  /*1670*/  ISETP.NE.AND P0, PT, R33, RZ, PT ;  /* 0x000000ff2100720c */ /* 0x000fda0003f05270 */
[----:B------:R-:W-:Y:S05]  /*1680*/  @!P0 BRA `(.L_x_27) ;  /* 0x0000000c00748947 */ /* 0x000fea0003800000 */
[----:B------:R-:W-:-:S13]  /*1690*/  ISETP.NE.AND P0, PT, R33, 0x1, PT ;  /* 0x000000012100780c */ /* 0x000fda0003f05270 */
[----:B------:R-:W-:Y:S05]  /*16a0*/  @!P0 BRA `(.L_x_28) ;  /* 0x00000008003c8947 */ /* 0x000fea0003800000 */
[----:B------:R-:W1:Y:S01]  /*16b0*/  LDC.64 R30, c[0x0][0x388] ;  /* 0x0000e200ff1e7b82 */ /* 0x000e620000000a00 */
[C---:B------:R-:W-:Y:S02]  /*16c0*/  R2UR UR6, R22.reuse ;  /* 0x00000000160672ca */ /* 0x040fe400000e0000 */
[C---:B------:R-:W-:Y:S02]  /*16d0*/  R2UR UR7, R23.reuse ;  /* 0x00000000170772ca */ /* 0x040fe400000e0000 */
[----:B------:R-:W-:Y:S02]  /*16e0*/  R2UR UR4, R22 ;  /* 0x00000000160472ca */ /* 0x000fe400000e0000 */
[----:B------:R-:W-:Y:S01]  /*16f0*/  R2UR UR5, R23 ;  /* 0x00000000170572ca */ /* 0x000fe200000e0000 */
[----:B-1----:R-:W-:-:S08]  /*1700*/  IMAD.WIDE.U32 R30, R29, 0x38, R30 ;  /* 0x000000381d1e7825 */ /* 0x002fd000078e001e */
[----:B------:R-:W2:Y:S04]  /*1710*/  LDG.E.64 R32, desc[UR6][R30.64+0x10] ;  /* 0x000010061e207981 */ /* 0x000ea8000c1e1b00 */
[----:B------:R-:W3:Y:S04]  /*1720*/  LDG.E.64 R2, desc[UR4][R30.64+0x8] ;  /* 0x000008041e027981 */ /* 0x000ee8000c1e1b00 */
[----:B------:R-:W4:Y:S01]  /*1730*/  LDG.E.64 R36, desc[UR6][R30.64+0x18] ;  /* 0x000018061e247981 */ /* 0x000f22000c1e1b00 */
[----:B------:R-:W-:Y:S01]  /*1740*/  BSSY.RECONVERGENT B0, `(.L_x_29) ;  /* 0x0000015000007945 */ /* 0x000fe20003800200 */
        /* <DEDUP_REMOVED lines=16> */
.L_x_30:
[----:B--2---:R-:W-:Y:S01]  /*1850*/  FMUL.FTZ R2, R33, R36 ;  /* 0x0000002421027220 */ /* 0x004fe20000410000 */
[----:B------:R-:W-:-:S03]  /*1860*/  FMUL.FTZ R0, R36, 0.5 ;  /* 0x3f00000024007820 */ /* 0x000fc60000410000 */
[----:B------:R-:W-:-:S04]  /*1870*/  FFMA R3, -R2, R2, R33 ;  /* 0x0000000202037223 */ /* 0x000fc80000000121 */
[----:B------:R-:W-:-:S07]  /*1880*/  FFMA R2, R3, R0, R2 ;  /* 0x0000000003027223 */ /* 0x000fce0000000002 */
.L_x_31:
[----:B------:R-:W-:Y:S05]  /*1890*/  BSYNC.RECONVERGENT B0 ;  /* 0x0000000000007941 */ /* 0x000fea0003800200 */
.L_x_29:
        /* <DEDUP_REMOVED lines=13> */
[----:B------:R-:W-:-:S04]  /*1970*/  MOV R0, R33 ;  /* 0x0000002100007202 */ /* 0x000fc80000000f00 */
[----:B------:R-:W-:Y:S02]  /*1980*/  FSEL R41, R0, UR6, P0 ;  /* 0x0000000600297c08 */ /* 0x000fe40008000000 */
[----:B------:R-:W-:-:S06]  /*1990*/  SEL R40, R32, UR4, P0 ;  /* 0x0000000420287c07 */ /* 0x000fcc0008000000 */
        /* <DEDUP_REMOVED lines=23> */
.L_x_33:
[----:B------:R-:W-:Y:S05]  /*1b10*/  BSYNC.RECONVERGENT B1 ;  /* 0x0000000000017941 */ /* 0x000fea0003800200 */
.L_x_32:
        /* <DEDUP_REMOVED lines=25> */
.L_x_35:
[----:B--2---:R-:W-:Y:S01]  /*1cb0*/  FMUL.FTZ R2, R37, R32 ;  /* 0x0000002025027220 */ /* 0x004fe20000410000 */
[----:B------:R-:W-:-:S03]  /*1cc0*/  FMUL.FTZ R0, R32, 0.5 ;  /* 0x3f00000020007820 */ /* 0x000fc60000410000 */
[----:B------:R-:W-:-:S04]  /*1cd0*/  FFMA R3, -R2, R2, R37 ;  /* 0x0000000202037223 */ /* 0x000fc80000000125 */
[----:B------:R-:W-:-:S07]  /*1ce0*/  FFMA R2, R3, R0, R2 ;  /* 0x0000000003027223 */ /* 0x000fce0000000002 */
.L_x_36:
[----:B------:R-:W-:Y:S05]  /*1cf0*/  BSYNC.RECONVERGENT B0 ;  /* 0x0000000000007941 */ /* 0x000fea0003800200 */
.L_x_34:
        /* <DEDUP_REMOVED lines=39> */
.L_x_38:
[----:B------:R-:W-:Y:S05]  /*1f70*/  BSYNC.RECONVERGENT B1 ;  /* 0x0000000000017941 */ /* 0x000fea0003800200 */
.L_x_37:
[----:B------:R-:W-:Y:S01]  /*1f80*/  DADD R34, R34, R2 ;  /* 0x0000000022227229 */ /* 0x000fe20000000002 */
[----:B------:R-:W-:-:S10]  /*1f90*/  VIADD R29, R29, 0x2 ;  /* 0x000000021d1d7836 */ /* 0x000fd40000000000 */
.L_x_28:
[----:B------:R-:W-:-:S04]  /*1fa0*/  LOP3.LUT R28, R28, 0x1, RZ, 0xc0, !PT ;  /* 0x000000011c1c7812 */ /* 0x000fc800078ec0ff */
[----:B------:R-:W-:-:S13]  /*1fb0*/  ISETP.NE.U32.AND P0, PT, R28, 0x1, PT ;  /* 0x000000011c00780c */ /* 0x000fda0003f05070 */
[----:B------:R-:W-:Y:S05]  /*1fc0*/  @P0 BRA `(.L_x_27) ;  /* 0x0000000400240947 */ /* 0x000fea0003800000 */
        /* <DEDUP_REMOVED lines=24> */
[----:B------:R-:W-:Y:S01]  /*2150*/  MOV R2, R0 ;  /* 0x0000000000027202 */ /* 0x000fe20000000f00 */
[----:B------:R-:W-:Y:S06]  /*2160*/  BRA `(.L_x_41) ;  /* 0x0000000000107947 */ /* 0x000fec0003800000 */
.L_x_40:
[----:B--2---:R-:W-:Y:S01]  /*2170*/  FMUL.FTZ R2, R29, R30 ;  /* 0x0000001e1d027220 */ /* 0x004fe20000410000 */
[----:B------:R-:W-:-:S03]  /*2180*/  FMUL.FTZ R0, R30, 0.5 ;  /* 0x3f0000001e007820 */ /* 0x000fc60000410000 */
[----:B------:R-:W-:-:S04]  /*2190*/  FFMA R3, -R2, R2, R29 ;  /* 0x0000000202037223 */ /* 0x000fc8000000011d */
[----:B------:R-:W-:-:S07]  /*21a0*/  FFMA R2, R3, R0, R2 ;  /* 0x0000000003027223 */ /* 0x000fce0000000002 */
.L_x_41:
[----:B------:R-:W-:Y:S05]  /*21b0*/  BSYNC.RECONVERGENT B0 ;  /* 0x0000000000007941 */ /* 0x000fea0003800200 */
.L_x_39:
[----:B------:R-:W-:Y:S02]  /*21c0*/  R2UR UR4, R22 ;  /* 0x00000000160472ca */ /* 0x000fe400000e0000 */
[----:B------:R-:W-:-:S13]  /*21d0*/  R2UR UR5, R23 ;  /* 0x00000000170572ca */ /* 0x000fda00000e0000 */
[----:B------:R1:W2:Y:S01]  /*21e0*/  LDG.E.64 R30, desc[UR4][R32.64] ;  /* 0x00000004201e7981 */ /* 0x0002a2000c1e1b00 */
[----:B------:R-:W3:Y:S01]  /*21f0*/  F2F.F64.F32 R2, R2 ;  /* 0x0000000200027310 */ /* 0x000ee20000201800 */
[----:B------:R-:W-:Y:S01]  /*2200*/  UMOV UR4, 0x80000000 ;  /* 0x8000000000047882 */ /* 0x000fe20000000000 */
[----:B------:R-:W-:Y:S01]  /*2210*/  UMOV UR5, 0x3ee4f8b5 ;  /* 0x3ee4f8b500057882 */ /* 0x000fe20000000000 */
[----:B------:R-:W-:Y:S01]  /*2220*/  BSSY.RECONVERGENT B1, `(.L_x_42) ;  /* 0x0000022000017945 */ /* 0x000fe20003800200 */
[----:B------:R-:W-:Y:S02]  /*2230*/  UMOV UR6, UR5 ;  /* 0x0000000500067c82 */ /* 0x000fe40008000000 */
[----:B------:R-:W-:Y:S01]  /*2240*/  IMAD.U32 R38, RZ, RZ, UR6 ;  /* 0x00000006ff267e24 */ /* 0x000fe2000f8e00ff */
[----:B---3--:R-:W-:-:S08]  /*2250*/  DMUL R28, R2, R2 ;  /* 0x00000002021c7228 */ /* 0x008fd00000000000 */
[----:B------:R-:W-:Y:S01]  /*2260*/  DMUL R28, R2, R28 ;  /* 0x0000001c021c7228 */ /* 0x000fe20000000000 */
[----:B------:R-:W-:-:S07]  /*2270*/  IMAD.MOV.U32 R2, RZ, RZ, 0x1 ;  /* 0x00000001ff027424 */ /* 0x000fce00078e00ff */
[----:B------:R-:W-:Y:S02]  /*2280*/  DSETP.MAX.AND P0, P1, R28, UR4, PT ;  /* 0x000000041c007e2a */ /* 0x000fe4000b90f000 */
[----:B------:R-:W-:-:S04]  /*2290*/  IMAD.MOV.U32 R0, RZ, RZ, R29 ;  /* 0x000000ffff007224 */ /* 0x000fc800078e001d */
[----:B-1----:R-:W-:Y:S02]  /*22a0*/  SEL R32, R28, UR4, P0 ;  /* 0x000000041c207c07 */ /* 0x002fe40008000000 */
[----:B------:R-:W-:-:S06]  /*22b0*/  FSEL R3, R0, UR6, P0 ;  /* 0x0000000600037c08 */ /* 0x000fcc0008000000 */
[----:B------:R-:W-:-:S05]  /*22c0*/  @P1 LOP3.LUT R3, R38, 0x80000, RZ, 0xfc, !PT ;  /* 0x0008000026031812 */ /* 0x000fca00078efcff */
[----:B------:R-:W-:-:S04]  /*22d0*/  IMAD.MOV.U32 R33, RZ, RZ, R3 ;  /* 0x000000ffff217224 */ /* 0x000fc800078e0003 */
        /* <DEDUP_REMOVED lines=22> */
.L_x_43:
[----:B------:R-:W-:Y:S05]  /*2440*/  BSYNC.RECONVERGENT B1 ;  /* 0x0000000000017941 */ /* 0x000fea0003800200 */
.L_x_42:
[----:B------:R-:W-:-:S11]  /*2450*/  DADD R34, R34, R2 ;  /* 0x0000000022227229 */ /* 0x000fd60000000002 */
.L_x_27:
[----:B------:R-:W-:Y:S01]  /*2460*/  UMOV UR4, 0x60000000 ;  /* 0x6000000000047882 */ /* 0x000fe20000000000 */
[----:B------:R-:W-:Y:S02]  /*2470*/  UMOV UR5, 0x3dd25598 ;  /* 0x3dd2559800057882 */ /* 0x000fe40000000000 */
[----:B------:R-:W-:-:S11]  /*2480*/  DMUL R34, R34, -UR4 ;  /* 0x8000000422227c28 */ /* 0x000fd60008000000 */
.L_x_4:
[----:B------:R-:W1:Y:S01]  /*2490*/  LDC.64 R28, c[0x0][0x380] ;  /* 0x0000e000ff1c7b82 */ /* 0x000e620000000a00 */
[C---:B------:R-:W-:Y:S02]  /*24a0*/  R2UR UR4, R22.reuse ;  /* 0x00000000160472ca */ /* 0x040fe400000e0000 */
[C---:B------:R-:W-:Y:S02]  /*24b0*/  R2UR UR5, R23.reuse ;  /* 0x00000000170572ca */ /* 0x040fe400000e0000 */
[----:B------:R-:W-:Y:S02]  /*24c0*/  R2UR UR6, R22 ;  /* 0x00000000160672ca */ /* 0x000fe400000e0000 */
[----:B------:R-:W-:-:S09]  /*24d0*/  R2UR UR7, R23 ;  /* 0x00000000170772ca */ /* 0x000fd200000e0000 */
[----:B------:R2:W-:Y:S04]  /*24e0*/  ST.E.64 desc[UR4][R4.64], R34 ;  /* 0x0000002204007985 */ /* 0x0005e8000c101b04 */
[----:B-1----:R-:W3:Y:S01]  /*24f0*/  LDG.E R28, desc[UR6][R28.64] ;  /* 0x000000061c1c7981 */ /* 0x002ee2000c1e1900 */
[----:B------:R-:W-:Y:S02]  /*2500*/  IMAD.MOV.U32 R2, RZ, RZ, 0x0 ;  /* 0x00000000ff027424 */ /* 0x000fe400078e00ff */
[----:B------:R-:W-:Y:S01]  /*2510*/  IMAD.MOV.U32 R3, RZ, RZ, -0x80000000 ;  /* 0x80000000ff037424 */ /* 0x000fe200078e00ff */
[----:B---3--:R-:W-:-:S13]  /*2520*/  ISETP.GE.AND P0, PT, R28, 0x1, PT ;  /* 0x000000011c00780c */ /* 0x008fda0003f06270 */
[----:B--2---:R-:W-:Y:S05]  /*2530*/  @!P0 BRA `(.L_x_44) ;  /* 0x0000002000388947 */ /* 0x004fea0003800000 */
        /* <DEDUP_REMOVED lines=14> */
.L_x_66:
        /* <DEDUP_REMOVED lines=26> */
.L_x_47:
[----:B--2---:R-:W-:Y:S01]  /*27c0*/  FMUL.FTZ R2, R37, R38 ;  /* 0x0000002625027220 */ /* 0x004fe20000410000 */
[----:B------:R-:W-:-:S03]  /*27d0*/  FMUL.FTZ R0, R38, 0.5 ;  /* 0x3f00000026007820 */ /* 0x000fc60000410000 */
[----:B------:R-:W-:-:S04]  /*27e0*/  FFMA R3, -R2, R2, R37 ;  /* 0x0000000202037223 */ /* 0x000fc80000000125 */
[----:B------:R-:W-:-:S07]  /*27f0*/  FFMA R2, R3, R0, R2 ;  /* 0x0000000003027223 */ /* 0x000fce0000000002 */
.L_x_48:
[----:B------:R-:W-:Y:S05]  /*2800*/  BSYNC.RECONVERGENT B0 ;  /* 0x0000000000007941 */ /* 0x000fea0003800200 */
.L_x_46:
        /* <DEDUP_REMOVED lines=11> */
[----:B------:R-:W-:-:S05]  /*28c0*/  HFMA2 R2, -RZ, RZ, 0, 5.9604644775390625e-08 ;  /* 0x00000001ff027431 */ /* 0x000fca00000001ff */
        /* <DEDUP_REMOVED lines=27> */
.L_x_50:
[----:B------:R-:W-:Y:S05]  /*2a80*/  BSYNC.RECONVERGENT B2 ;  /* 0x0000000000027941 */ /* 0x000fea0003800200 */
.L_x_49:
        /* <DEDUP_REMOVED lines=25> */
.L_x_52:
[----:B--2---:R-:W-:Y:S01]  /*2c20*/  FMUL.FTZ R2, R39, R36 ;  /* 0x0000002427027220 */ /* 0x004fe20000410000 */
[----:B------:R-:W-:-:S03]  /*2c30*/  FMUL.FTZ R0, R36, 0.5 ;  /* 0x3f00000024007820 */ /* 0x000fc60000410000 */
[----:B------:R-:W-:-:S04]  /*2c40*/  FFMA R3, -R2, R2, R39 ;  /* 0x0000000202037223 */ /* 0x000fc80000000127 */
[----:B------:R-:W-:-:S07]  /*2c50*/  FFMA R2, R3, R0, R2 ;  /* 0x0000000003027223 */ /* 0x000fce0000000002 */
.L_x_53:
[----:B------:R-:W-:Y:S05]  /*2c60*/  BSYNC.RECONVERGENT B0 ;  /* 0x0000000000007941 */ /* 0x000fea0003800200 */
.L_x_51:
        /* <DEDUP_REMOVED lines=39> */
.L_x_55:
[----:B------:R-:W-:Y:S05]  /*2ee0*/  BSYNC.RECONVERGENT B2 ;  /* 0x0000000000027941 */ /* 0x000fea0003800200 */
.L_x_54:
        /* <DEDUP_REMOVED lines=25> */
.L_x_57:
[----:B--2---:R-:W-:Y:S01]  /*3080*/  FMUL.FTZ R2, R37, R34 ;  /* 0x0000002225027220 */ /* 0x004fe20000410000 */
[----:B------:R-:W-:-:S03]  /*3090*/  FMUL.FTZ R0, R34, 0.5 ;  /* 0x3f00000022007820 */ /* 0x000fc60000410000 */
[----:B------:R-:W-:-:S04]  /*30a0*/  FFMA R3, -R2, R2, R37 ;  /* 0x0000000202037223 */ /* 0x000fc80000000125 */
[----:B------:R-:W-:-:S07]  /*30b0*/  FFMA R2, R3, R0, R2 ;  /* 0x0000000003027223 */ /* 0x000fce0000000002 */
.L_x_58:
[----:B------:R-:W-:Y:S05]  /*30c0*/  BSYNC.RECONVERGENT B0 ;  /* 0x0000000000007941 */ /* 0x000fea0003800200 */
.L_x_56:
        /* <DEDUP_REMOVED lines=39> */
.L_x_60:
[----:B------:R-:W-:Y:S05]  /*3340*/  BSYNC.RECONVERGENT B2 ;  /* 0x0000000000027941 */ /* 0x000fea0003800200 */
.L_x_59:
        /* <DEDUP_REMOVED lines=25> */
.L_x_62:
[----:B--2---:R-:W-:Y:S01]  /*34e0*/  FMUL.FTZ R2, R37, R34 ;  /* 0x0000002225027220 */ /* 0x004fe20000410000 */
[----:B------:R-:W-:-:S03]  /*34f0*/  FMUL.FTZ R0, R34, 0.5 ;  /* 0x3f00000022007820 */ /* 0x000fc60000410000 */
[----:B------:R-:W-:-:S04]  /*3500*/  FFMA R3, -R2, R2, R37 ;  /* 0x0000000202037223 */ /* 0x000fc80000000125 */
[----:B------:R-:W-:-:S07]  /*3510*/  FFMA R2, R3, R0, R2 ;  /* 0x0000000003027223 */ /* 0x000fce0000000002 */
.L_x_63:
[----:B------:R-:W-:Y:S05]  /*3520*/  BSYNC.RECONVERGENT B0 ;  /* 0x0000000000007941 */ /* 0x000fea0003800200 */
.L_x_61:
        /* <DEDUP_REMOVED lines=39> */
.L_x_65:
[----:B------:R-:W-:Y:S05]  /*37a0*/  BSYNC.RECONVERGENT B2 ;  /* 0x0000000000027941 */ /* 0x000fea0003800200 */
.L_x_64:
[----:B------:R-:W-:Y:S01]  /*37b0*/  IADD3 R30, P0, PT, R30, 0xe0, RZ ;  /* 0x000000e01e1e7810 */ /* 0x000fe20007f1e0ff */
[----:B------:R-:W-:-:S04]  /*37c0*/  DADD R34, R40, R2 ;  /* 0x0000000028227229 */ /* 0x000fc80000000002 */
[----:B------:R-:W-:Y:S01]  /*37d0*/  IMAD.X R31, RZ, RZ, R31, P0 ;  /* 0x000000ffff1f7224 */ /* 0x000fe200000e061f */
[----:B------:R-:W-:Y:S07]  /*37e0*/  @P4 BRA `(.L_x_66) ;  /* 0xffffffec008c4947 */ /* 0x000fee000383ffff */
[----:B------:R-:W-:Y:S05]  /*37f0*/  BSYNC.RECONVERGENT B1 ;  /* 0x0000000000017941 */ /* 0x000fea0003800200 */
.L_x_45:
        /* <DEDUP_REMOVED lines=30> */
.L_x_70:
[----:B--2---:R-:W-:Y:S01]  /*39e0*/  FMUL.FTZ R2, R33, R36 ;  /* 0x0000002421027220 */ /* 0x004fe20000410000 */
[----:B------:R-:W-:-:S03]  /*39f0*/  FMUL.FTZ R0, R36, 0.5 ;  /* 0x3f00000024007820 */ /* 0x000fc60000410000 */
[----:B------:R-:W-:-:S04]  /*3a00*/  FFMA R3, -R2, R2, R33 ;  /* 0x0000000202037223 */ /* 0x000fc80000000121 */
[----:B------:R-:W-:-:S07]  /*3a10*/  FFMA R2, R3, R0, R2 ;  /* 0x0000000003027223 */ /* 0x000fce0000000002 */
.L_x_71:
[----:B------:R-:W-:Y:S05]  /*3a20*/  BSYNC.RECONVERGENT B0 ;  /* 0x0000000000007941 */ /* 0x000fea0003800200 */
.L_x_69:
        /* <DEDUP_REMOVED lines=39> */
.L_x_73:
[----:B------:R-:W-:Y:S05]  /*3ca0*/  BSYNC.RECONVERGENT B1 ;  /* 0x0000000000017941 */ /* 0x000fea0003800200 */
.L_x_72:
        /* <DEDUP_REMOVED lines=25> */
.L_x_75:
[----:B--2---:R-:W-:Y:S01]  /*3e40*/  FMUL.FTZ R2, R37, R32 ;  /* 0x0000002025027220 */ /* 0x004fe20000410000 */
[----:B------:R-:W-:-:S03]  /*3e50*/  FMUL.FTZ R0, R32, 0.5 ;  /* 0x3f00000020007820 */ /* 0x000fc60000410000 */
[----:B------:R-:W-:-:S04]  /*3e60*/  FFMA R3, -R2, R2, R37 ;  /* 0x0000000202037223 */ /* 0x000fc80000000125 */
[----:B------:R-:W-:-:S07]  /*3e70*/  FFMA R2, R3, R0, R2 ;  /* 0x0000000003027223 */ /* 0x000fce0000000002 */
.L_x_76:
[----:B------:R-:W-:Y:S05]  /*3e80*/  BSYNC.RECONVERGENT B0 ;  /* 0x0000000000007941 */ /* 0x000fea0003800200 */
.L_x_74:
        /* <DEDUP_REMOVED lines=39> */
.L_x_78:
[----:B------:R-:W-:Y:S05]  /*4100*/  BSYNC.RECONVERGENT B1 ;  /* 0x0000000000017941 */ /* 0x000fea0003800200 */
.L_x_77:
[----:B------:R-:W-:Y:S01]  /*4110*/  DADD R34, R34, R2 ;  /* 0x0000000022227229 */ /* 0x000fe20000000002 */
[----:B------:R-:W-:-:S10]  /*4120*/  VIADD R29, R29, 0x2 ;  /* 0x000000021d1d7836 */ /* 0x000fd40000000000 */
.L_x_68:
        /* <DEDUP_REMOVED lines=20> */
[----:B-1----:R-:W-:-:S06]  /*4270*/  IADD3 R0, PT, PT, R29, -0xd000000, RZ ;  /* 0xf30000001d007810 */ /* 0x002fcc0007ffe0ff */
        /* <DEDUP_REMOVED lines=8> */
.L_x_80:
[----:B--2---:R-:W-:Y:S01]  /*4300*/  FMUL.FTZ R2, R29, R30 ;  /* 0x0000001e1d027220 */ /* 0x004fe20000410000 */
[----:B------:R-:W-:-:S03]  /*4310*/  FMUL.FTZ R0, R30, 0.5 ;  /* 0x3f0000001e007820 */ /* 0x000fc60000410000 */
[----:B------:R-:W-:-:S04]  /*4320*/  FFMA R3, -R2, R2, R29 ;  /* 0x0000000202037223 */ /* 0x000fc8000000011d */
[----:B------:R-:W-:-:S07]  /*4330*/  FFMA R2, R3, R0, R2 ;  /* 0x0000000003027223 */ /* 0x000fce0000000002 */
.L_x_81:
[----:B------:R-:W-:Y:S05]  /*4340*/  BSYNC.RECONVERGENT B0 ;  /* 0x0000000000007941 */ /* 0x000fea0003800200 */
.L_x_79:
        /* <DEDUP_REMOVED lines=40> */
.L_x_83:
[----:B------:R-:W-:Y:S05]  /*45d0*/  BSYNC.RECONVERGENT B1 ;  /* 0x0000000000017941 */ /* 0x000fea0003800200 */
.L_x_82:
[----:B------:R-:W-:-:S11]  /*45e0*/  DADD R34, R34, R2 ;  /* 0x0000000022227229 */ /* 0x000fd60000000002 */
.L_x_67:
[----:B------:R-:W-:Y:S01]  /*45f0*/  UMOV UR4, 0x60000000 ;  /* 0x6000000000047882 */ /* 0x000fe20000000000 */
[----:B------:R-:W-:Y:S02]  /*4600*/  UMOV UR5, 0x3dd25598 ;  /* 0x3dd2559800057882 */ /* 0x000fe40000000000 */
[----:B------:R-:W-:-:S11]  /*4610*/  DMUL R2, R34, -UR4 ;  /* 0x8000000422027c28 */ /* 0x000fd60008000000 */
.L_x_44:
        /* <DEDUP_REMOVED lines=25> */
.L_x_106:
        /* <DEDUP_REMOVED lines=26> */
.L_x_87:
[----:B--2---:R-:W-:Y:S01]  /*4950*/  FMUL.FTZ R2, R37, R38 ;  /* 0x0000002625027220 */ /* 0x004fe20000410000 */
[----:B------:R-:W-:-:S03]  /*4960*/  FMUL.FTZ R0, R38, 0.5 ;  /* 0x3f00000026007820 */ /* 0x000fc60000410000 */
[----:B------:R-:W-:-:S04]  /*4970*/  FFMA R3, -R2, R2, R37 ;  /* 0x0000000202037223 */ /* 0x000fc80000000125 */
[----:B------:R-:W-:-:S07]  /*4980*/  FFMA R2, R3, R0, R2 ;  /* 0x0000000003027223 */ /* 0x000fce0000000002 */
.L_x_88:
[----:B------:R-:W-:Y:S05]  /*4990*/  BSYNC.RECONVERGENT B0 ;  /* 0x0000000000007941 */ /* 0x000fea0003800200 */
.L_x_86:
        /* <DEDUP_REMOVED lines=10> */
[----:B------:R-:W-:Y:S01]  /*4a40*/  MOV R3, UR6 ;  /* 0x0000000600037c02 */ /* 0x000fe20008000f00 */
[----:B------:R-:W-:-:S06]  /*4a50*/  IMAD.MOV.U32 R2, RZ, RZ, 0x1 ;  /* 0x00000001ff027424 */ /* 0x000fcc00078e00ff */
        /* <DEDUP_REMOVED lines=27> */
.L_x_90:
[----:B------:R-:W-:Y:S05]  /*4c10*/  BSYNC.RECONVERGENT B2 ;  /* 0x0000000000027941 */ /* 0x000fea0003800200 */
.L_x_89:
        /* <DEDUP_REMOVED lines=11> */
[----:B----4-:R-:W-:Y:S02]  /*4cd0*/  DADD R42, R12, -R40 ;  /* 0x000000000c2a7229 */ /* 0x010fe40000000828 */
[----:B------:R-:W-:-:S04]  /*4ce0*/  DADD R40, R2, R34 ;  /* 0x0000000002287229 */ /* 0x000fc80000000022 */
        /* <DEDUP_REMOVED lines=12> */
.L_x_92:
[----:B--2---:R-:W-:Y:S01]  /*4db0*/  FMUL.FTZ R2, R39, R36 ;  /* 0x0000002427027220 */ /* 0x004fe20000410000 */
[----:B------:R-:W-:-:S03]  /*4dc0*/  FMUL.FTZ R0, R36, 0.5 ;  /* 0x3f00000024007820 */ /* 0x000fc60000410000 */
[----:B------:R-:W-:-:S04]  /*4dd0*/  FFMA R3, -R2, R2, R39 ;  /* 0x0000000202037223 */ /* 0x000fc80000000127 */
[----:B------:R-:W-:-:S07]  /*4de0*/  FFMA R2, R3, R0, R2 ;  /* 0x0000000003027223 */ /* 0x000fce0000000002 */
.L_x_93:
[----:B------:R-:W-:Y:S05]  /*4df0*/  BSYNC.RECONVERGENT B0 ;  /* 0x0000000000007941 */ /* 0x000fea0003800200 */
.L_x_91:
        /* <DEDUP_REMOVED lines=39> */
.L_x_95:
[----:B------:R-:W-:Y:S05]  /*5070*/  BSYNC.RECONVERGENT B2 ;  /* 0x0000000000027941 */ /* 0x000fea0003800200 */
.L_x_94:
        /* <DEDUP_REMOVED lines=25> */
.L_x_97:
[----:B--2---:R-:W-:Y:S01]  /*5210*/  FMUL.FTZ R2, R37, R34 ;  /* 0x0000002225027220 */ /* 0x004fe20000410000 */
[----:B------:R-:W-:-:S03]  /*5220*/  FMUL.FTZ R0, R34, 0.5 ;  /* 0x3f00000022007820 */ /* 0x000fc60000410000 */
[----:B------:R-:W-:-:S04]  /*5230*/  FFMA R3, -R2, R2, R37 ;  /* 0x0000000202037223 */ /* 0x000fc80000000125 */
[----:B------:R-:W-:-:S07]  /*5240*/  FFMA R2, R3, R0, R2 ;  /* 0x0000000003027223 */ /* 0x000fce0000000002 */
.L_x_98:
[----:B------:R-:W-:Y:S05]  /*5250*/  BSYNC.RECONVERGENT B0 ;  /* 0x0000000000007941 */ /* 0x000fea0003800200 */
.L_x_96:
        /* <DEDUP_REMOVED lines=39> */
.L_x_100:
[----:B------:R-:W-:Y:S05]  /*54d0*/  BSYNC.RECONVERGENT B2 ;  /* 0x0000000000027941 */ /* 0x000fea0003800200 */
.L_x_99:
        /* <DEDUP_REMOVED lines=25> */
.L_x_102:
[----:B--2---:R-:W-:Y:S01]  /*5670*/  FMUL.FTZ R2, R37, R34 ;  /* 0x0000002225027220 */ /* 0x004fe20000410000 */
[----:B------:R-:W-:-:S03]  /*5680*/  FMUL.FTZ R0, R34, 0.5 ;  /* 0x3f00000022007820 */ /* 0x000fc60000410000 */
[----:B------:R-:W-:-:S04]  /*5690*/  FFMA R3, -R2, R2, R37 ;  /* 0x0000000202037223 */ /* 0x000fc80000000125 */
[----:B------:R-:W-:-:S07]  /*56a0*/  FFMA R2, R3, R0, R2 ;  /* 0x0000000003027223 */ /* 0x000fce0000000002 */
.L_x_103:
[----:B------:R-:W-:Y:S05]  /*56b0*/  BSYNC.RECONVERGENT B0 ;  /* 0x0000000000007941 */ /* 0x000fea0003800200 */
.L_x_101:
        /* <DEDUP_REMOVED lines=39> */
.L_x_105:
[----:B------:R-:W-:Y:S05]  /*5930*/  BSYNC.RECONVERGENT B2 ;  /* 0x0000000000027941 */ /* 0x000fea0003800200 */
.L_x_104:
[----:B------:R-:W-:Y:S01]  /*5940*/  IADD3 R30, P0, PT, R30, 0xe0, RZ ;  /* 0x000000e01e1e7810 */ /* 0x000fe20007f1e0ff */
[----:B------:R-:W-:-:S04]  /*5950*/  DADD R34, R40, R2 ;  /* 0x0000000028227229 */ /* 0x000fc80000000002 */
[----:B------:R-:W-:Y:S01]  /*5960*/  IMAD.X R31, RZ, RZ, R31, P0 ;  /* 0x000000ffff1f7224 */ /* 0x000fe200000e061f */
[----:B------:R-:W-:Y:S07]  /*5970*/  @P4 BRA `(.L_x_106) ;  /* 0xffffffec008c4947 */ /* 0x000fee000383ffff */
[----:B------:R-:W-:Y:S05]  /*5980*/  BSYNC.RECONVERGENT B1 ;  /* 0x0000000000017941 */ /* 0x000fea0003800200 */
.L_x_85:
        /* <DEDUP_REMOVED lines=30> */
.L_x_110:
[----:B--2---:R-:W-:Y:S01]  /*5b70*/  FMUL.FTZ R2, R33, R36 ;  /* 0x0000002421027220 */ /* 0x004fe20000410000 */
[----:B------:R-:W-:-:S03]  /*5b80*/  FMUL.FTZ R0, R36, 0.5 ;  /* 0x3f00000024007820 */ /* 0x000fc60000410000 */
[----:B------:R-:W-:-:S04]  /*5b90*/  FFMA R3, -R2, R2, R33 ;  /* 0x0000000202037223 */ /* 0x000fc80000000121 */
[----:B------:R-:W-:-:S07]  /*5ba0*/  FFMA R2, R3, R0, R2 ;  /* 0x0000000003027223 */ /* 0x000fce0000000002 */
.L_x_111:
[----:B------:R-:W-:Y:S05]  /*5bb0*/  BSYNC.RECONVERGENT B0 ;  /* 0x0000000000007941 */ /* 0x000fea0003800200 */
.L_x_109:
        /* <DEDUP_REMOVED lines=39> */
.L_x_113:
[----:B------:R-:W-:Y:S05]  /*5e30*/  BSYNC.RECONVERGENT B1 ;  /* 0x0000000000017941 */ /* 0x000fea0003800200 */
.L_x_112:
        /* <DEDUP_REMOVED lines=25> */
.L_x_115:
[----:B--2---:R-:W-:Y:S01]  /*5fd0*/  FMUL.FTZ R2, R37, R32 ;  /* 0x0000002025027220 */ /* 0x004fe20000410000 */
[----:B------:R-:W-:-:S03]  /*5fe0*/  FMUL.FTZ R0, R32, 0.5 ;  /* 0x3f00000020007820 */ /* 0x000fc60000410000 */
[----:B------:R-:W-:-:S04]  /*5ff0*/  FFMA R3, -R2, R2, R37 ;  /* 0x0000000202037223 */ /* 0x000fc80000000125 */
[----:B------:R-:W-:-:S07]  /*6000*/  FFMA R2, R3, R0, R2 ;  /* 0x0000000003027223 */ /* 0x000fce0000000002 */
.L_x_116:
[----:B------:R-:W-:Y:S05]  /*6010*/  BSYNC.RECONVERGENT B0 ;  /* 0x0000000000007941 */ /* 0x000fea0003800200 */
.L_x_114:
        /* <DEDUP_REMOVED lines=37> */
[----:B------:R-:W-:Y:S01]  /*6270*/  IMAD.MOV.U32 R2, RZ, RZ, R48 ;  /* 0x000000ffff027224 */ /* 0x000fe200078e0030 */
[----:B------:R-:W-:-:S07]  /*6280*/  MOV R3, R49 ;  /* 0x0000003100037202 */ /* 0x000fce0000000f00 */
.L_x_118:
[----:B------:R-:W-:Y:S05]  /*6290*/  BSYNC.RECONVERGENT B1 ;  /* 0x0000000000017941 */ /* 0x000fea0003800200 */
.L_x_117:
[----:B------:R-:W-:Y:S01]  /*62a0*/  DADD R34, R34, R2 ;  /* 0x0000000022227229 */ /* 0x000fe20000000002 */
[----:B------:R-:W-:-:S10]  /*62b0*/  VIADD R29, R29, 0x2 ;  /* 0x000000021d1d7836 */ /* 0x000fd40000000000 */
.L_x_108:
        /* <DEDUP_REMOVED lines=29> */
.L_x_120:
[----:B--2---:R-:W-:Y:S01]  /*6490*/  FMUL.FTZ R2, R29, R30 ;  /* 0x0000001e1d027220 */ /* 0x004fe20000410000 */
[----:B------:R-:W-:-:S03]  /*64a0*/  FMUL.FTZ R0, R30, 0.5 ;  /* 0x3f0000001e007820 */ /* 0x000fc60000410000 */
[----:B------:R-:W-:-:S04]  /*64b0*/  FFMA R3, -R2, R2, R29 ;  /* 0x0000000202037223 */ /* 0x000fc8000000011d */
[----:B------:R-:W-:-:S07]  /*64c0*/  FFMA R2, R3, R0, R2 ;  /* 0x0000000003027223 */ /* 0x000fce0000000002 */
.L_x_121:
[----:B------:R-:W-:Y:S05]  /*64d0*/  BSYNC.RECONVERGENT B0 ;  /* 0x0000000000007941 */ /* 0x000fea0003800200 */
.L_x_119:
        /* <DEDUP_REMOVED lines=40> */
.L_x_123:
[----:B------:R-:W-:Y:S05]  /*6760*/  BSYNC.RECONVERGENT B1 ;  /* 0x0000000000017941 */ /* 0x000fea0003800200 */
.L_x_122:
[----:B------:R-:W-:-:S11]  /*6770*/  DADD R34, R34, R2 ;  /* 0x0000000022227229 */ /* 0x000fd60000000002 */
.L_x_107:
[----:B------:R-:W-:Y:S01]  /*6780*/  UMOV UR4, 0x60000000 ;  /* 0x6000000000047882 */ /* 0x000fe20000000000 */
[----:B------:R-:W-:Y:S02]  /*6790*/  UMOV UR5, 0x3dd25598 ;  /* 0x3dd2559800057882 */ /* 0x000fe40000000000 */
[----:B------:R-:W-:-:S11]  /*67a0*/  DMUL R34, R34, -UR4 ;  /* 0x8000000422227c28 */ /* 0x000fd60008000000 */
.L_x_84:
        /* <DEDUP_REMOVED lines=8> */
[----:B------:R1:W-:Y:S01]  /*6830*/  ST.E.64 desc[UR4][R4.64+0x10], R34 ;  /* 0x0000102204007985 */ /* 0x0003e2000c101b04 */
[C---:B------:R-:W-:Y:S02]  /*6840*/  R2UR UR12, R22.reuse ;  /* 0x00000000160c72ca */ /* 0x040fe400000e0000 */
[----:B------:R-:W-:Y:S01]  /*6850*/  R2UR UR13, R23 ;  /* 0x00000000170d72ca */ /* 0x000fe200000e0000 */
[----:B-----5:R-:W-:Y:S04]  /*6860*/  ST.E.64 desc[UR6][R16.64], R14 ;  /* 0x0000000e10007985 */ /* 0x020fe8000c101b06 */
[----:B------:R-:W-:Y:S04]  /*6870*/  ST.E.64 desc[UR8][R16.64+0x8], R20 ;  /* 0x0000081410007985 */ /* 0x000fe8000c101b08 */
[----:B------:R-:W-:Y:S04]  /*6880*/  ST.E.64 desc[UR10][R16.64+0x10], R24 ;  /* 0x0000101810007985 */ /* 0x000fe8000c101b0a */
[----:B------:R-:W2:Y:S04]  /*6890*/  LD.E.64 R28, desc[UR12][R4.64] ;  /* 0x0000000c041c7980 */ /* 0x000ea8000c101b00 */
[----:B--2---:R2:W-:Y:S04]  /*68a0*/  ST.E.64 desc[UR4][R16.64+0x18], R28 ;  /* 0x0000181c10007985 */ /* 0x0045e8000c101b04 */
[----:B------:R-:W3:Y:S01]  /*68b0*/  LD.E.64 R30, desc[UR6][R4.64+0x8] ;  /* 0x00000806041e7980 */ /* 0x000ee2000c101b00 */
[----:B------:R-:W-:-:S02]  /*68c0*/  R2UR UR14, R22 ;  /* 0x00000000160e72ca */ /* 0x000fc400000e0000 */
[C---:B------:R-:W-:Y:S02]  /*68d0*/  R2UR UR15, R23.reuse ;  /* 0x00000000170f72ca */ /* 0x040fe400000e0000 */
[C---:B------:R-:W-:Y:S01]  /*68e0*/  R2UR UR18, R22.reuse ;  /* 0x00000000161272ca */ /* 0x040fe200000e0000 */
[----:B---3--:R3:W-:Y:S04]  /*68f0*/  ST.E.64 desc[UR4][R16.64+0x20], R30 ;  /* 0x0000201e10007985 */ /* 0x0087e8000c101b04 */
[----:B------:R-:W4:Y:S01]  /*6900*/  LD.E.64 R2, desc[UR6][R4.64+0x10] ;  /* 0x0000100604027980 */ /* 0x000f22000c101b00 */
[C---:B------:R-:W-:Y:S01]  /*6910*/  R2UR UR19, R23.reuse ;  /* 0x00000000171372ca */ /* 0x040fe200000e0000 */
[----:B------:R-:W-:Y:S01]  /*6920*/  UMOV UR4, 0xe0000000 ;  /* 0xe000000000047882 */ /* 0x000fe20000000000 */
[C---:B------:R-:W-:Y:S01]  /*6930*/  R2UR UR16, R22.reuse ;  /* 0x00000000161072ca */ /* 0x040fe200000e0000 */
[----:B------:R-:W-:Y:S01]  /*6940*/  UMOV UR5, 0x3f40624d ;  /* 0x3f40624d00057882 */ /* 0x000fe20000000000 */
[C---:B------:R-:W-:Y:S01]  /*6950*/  R2UR UR17, R23.reuse ;  /* 0x00000000171172ca */ /* 0x040fe200000e0000 */
[----:B-1----:R-:W-:Y:S01]  /*6960*/  DFMA R34, R14, UR4, R8 ;  /* 0x000000040e227c2b */ /* 0x002fe20008000008 */
[----:B------:R-:W-:Y:S01]  /*6970*/  R2UR UR20, R22 ;  /* 0x00000000161472ca */ /* 0x000fe200000e0000 */
[----:B------:R-:W-:Y:S01]  /*6980*/  DFMA R36, R20, UR4, R10 ;  /* 0x0000000414247c2b */ /* 0x000fe2000800000a */
[----:B------:R-:W-:Y:S01]  /*6990*/  R2UR UR21, R23 ;  /* 0x00000000171572ca */ /* 0x000fe200000e0000 */
[----:B------:R-:W-:-:S02]  /*69a0*/  DFMA R38, R24, UR4, R12 ;  /* 0x0000000418267c2b */ /* 0x000fc4000800000c */
[----:B--2---:R-:W-:Y:S02]  /*69b0*/  DFMA R28, R28, UR4, R14 ;  /* 0x000000041c1c7c2b */ /* 0x004fe4000800000e */
[----:B---3--:R-:W-:Y:S02]  /*69c0*/  DFMA R30, R30, UR4, R20 ;  /* 0x000000041e1e7c2b */ /* 0x008fe40008000014 */
[----:B----4-:R-:W-:Y:S01]  /*69d0*/  DFMA R32, R2, UR4, R24 ;  /* 0x0000000402207c2b */ /* 0x010fe20008000018 */
[----:B------:R-:W-:Y:S04]  /*69e0*/  ST.E.64 desc[UR6][R16.64+0x28], R2 ;  /* 0x0000280210007985 */ /* 0x000fe8000c101b06 */
[----:B------:R1:W-:Y:S04]  /*69f0*/  STG.E.64 desc[UR10][R26.64+0x8], R34 ;  /* 0x000008221a007986 */ /* 0x0003e8000c101b0a */
[----:B------:R2:W-:Y:S04]  /*6a00*/  STG.E.64 desc[UR14][R26.64+0x10], R36 ;  /* 0x000010241a007986 */ /* 0x0005e8000c101b0e */
[----:B------:R3:W-:Y:S04]  /*6a10*/  STG.E.64 desc[UR18][R26.64+0x18], R38 ;  /* 0x000018261a007986 */ /* 0x0007e8000c101b12 */
[----:B------:R4:W-:Y:S04]  /*6a20*/  STG.E.64 desc[UR8][R26.64], R6 ;  /* 0x000000061a007986 */ /* 0x0009e8000c101b08 */
[----:B------:R4:W-:Y:S04]  /*6a30*/  STG.E.64 desc[UR12][R26.64+0x20], R28 ;  /* 0x0000201c1a007986 */ /* 0x0009e8000c101b0c */
[----:B------:R4:W-:Y:S04]  /*6a40*/  STG.E.64 desc[UR16][R26.64+0x28], R30 ;  /* 0x0000281e1a007986 */ /* 0x0009e8000c101b10 */
[----:B------:R4:W-:Y:S01]  /*6a50*/  STG.E.64 desc[UR20][R26.64+0x30], R32 ;  /* 0x000030201a007986 */ /* 0x0009e2000c101b14 */
[----:B------:R-:W-:Y:S05]  /*6a60*/  WARPSYNC.ALL ;  /* 0x0000000000007948 */ /* 0x000fea0003800000 */
[----:B------:R-:W0:Y:S08]  /*6a70*/  LDC.64 R40, c[0x0][0x380] ;  /* 0x0000e000ff287b82 */ /* 0x000e300000000a00 */
[----:B------:R-:W-:Y:S01]  /*6a80*/  BAR.SYNC.DEFER_BLOCKING 0x0 ;  /* 0x0000000000007b1d */ /* 0x000fe20000010000 */
[----:B------:R-:W-:-:S02]  /*6a90*/  R2UR UR8, R22 ;  /* 0x00000000160872ca */ /* 0x000fc400000e0000 */
[C---:B------:R-:W-:Y:S02]  /*6aa0*/  R2UR UR9, R23.reuse ;  /* 0x00000000170972ca */ /* 0x040fe400000e0000 */
[C---:B------:R-:W-:Y:S02]  /*6ab0*/  R2UR UR4, R22.reuse ;  /* 0x00000000160472ca */ /* 0x040fe400000e0000 */
[C---:B------:R-:W-:Y:S02]  /*6ac0*/  R2UR UR5, R23.reuse ;  /* 0x00000000170572ca */ /* 0x040fe400000e0000 */
[----:B------:R-:W-:Y:S02]  /*6ad0*/  R2UR UR6, R22 ;  /* 0x00000000160672ca */ /* 0x000fe400000e0000 */
[----:B------:R-:W-:-:S05]  /*6ae0*/  R2UR UR7, R23 ;  /* 0x00000000170772ca */ /* 0x000fca00000e0000 */
[----:B0-----:R-:W4:Y:S01]  /*6af0*/  LDG.E R40, desc[UR8][R40.64] ;  /* 0x0000000828287981 */ /* 0x001f22000c1e1900 */
[----:B------:R-:W-:-:S03]  /*6b00*/  IMAD.MOV.U32 R44, RZ, RZ, 0x0 ;  /* 0x00000000ff2c7424 */ /* 0x000fc600078e00ff */
[----:B-1----:R0:W5:Y:S01]  /*6b10*/  LDG.E.64 R34, desc[UR4][R26.64+0x8] ;  /* 0x000008041a227981 */ /* 0x002162000c1e1b00 */
[----:B------:R-:W-:-:S03]  /*6b20*/  IMAD.MOV.U32 R45, RZ, RZ, -0x80000000 ;  /* 0x80000000ff2d7424 */ /* 0x000fc600078e00ff */
[----:B--2---:R0:W5:Y:S04]  /*6b30*/  LDG.E.64 R36, desc[UR6][R26.64+0x10] ;  /* 0x000010061a247981 */ /* 0x004168000c1e1b00 */
[----:B---3--:R0:W5:Y:S01]  /*6b40*/  LDG.E.64 R38, desc[UR8][R26.64+0x18] ;  /* 0x000018081a267981 */ /* 0x008162000c1e1b00 */
[----:B----4-:R-:W-:-:S13]  /*6b50*/  ISETP.GE.AND P0, PT, R40, 0x1, PT ;  /* 0x000000012800780c */ /* 0x010fda0003f06270 */
[----:B0-----:R-:W-:Y:S05]  /*6b60*/  @!P0 BRA `(.L_x_124) ;  /* 0x00000020001c8947 */ /* 0x001fea0003800000 */
[----:B------:R-:W-:Y:S01]  /*6b70*/  ISETP.GE.U32.AND P0, PT, R40, 0x4, PT ;  /* 0x000000042800780c */ /* 0x000fe20003f06070 */
[----:B------:R-:W-:Y:S01]  /*6b80*/  IMAD.MOV.U32 R26, RZ, RZ, RZ ;  /* 0x000000ffff1a7224 */ /* 0x000fe200078e00ff */
[----:B------:R-:W-:-:S11]  /*6b90*/  CS2R R44, SRZ ;  /* 0x00000000002c7805 */ /* 0x000fd6000001ff00 */
[----:B------:R-:W-:Y:S05]  /*6ba0*/  @!P0 BRA `(.L_x_125) ;  /* 0x0000001000848947 */ /* 0x000fea0003800000 */
[----:B------:R-:W0:Y:S01]  /*6bb0*/  LDCU.64 UR4, c[0x0][0x388] ;  /* 0x00007100ff0477ac */ /* 0x000e220008000a00 */
[----:B------:R-:W-:Y:S02]  /*6bc0*/  LOP3.LUT R26, R40, 0x7ffffffc, RZ, 0xc0, !PT ;  /* 0x7ffffffc281a7812 */ /* 0x000fe400078ec0ff */
[----:B------:R-:W-:-:S03]  /*6bd0*/  CS2R R44, SRZ ;  /* 0x00000000002c7805 */ /* 0x000fc6000001ff00 */
[----:B------:R-:W-:Y:S01]  /*6be0*/  IMAD.MOV R27, RZ, RZ, -R26 ;  /* 0x000000ffff1b7224 */ /* 0x000fe200078e0a1a */
[----:B0-----:R-:W-:-:S04]  /*6bf0*/  UIADD3 UR4, UP0, UPT, UR4, 0x70, URZ ;  /* 0x0000007004047890 */ /* 0x001fc8000ff1e0ff */
[----:B------:R-:W-:Y:S02]  /*6c00*/  UIADD3.X UR5, UPT, UPT, URZ, UR5, URZ, UP0, !UPT ;  /* 0x00000005ff057290 */ /* 0x000fe400087fe4ff */
[----:B------:R-:W-:-:S04]  /*6c10*/  IMAD.U32 R42, RZ, RZ, UR4 ;  /* 0x00000004ff2a7e24 */ /* 0x000fc8000f8e00ff */
[----:B------:R-:W-:-:S07]  /*6c20*/  IMAD.U32 R43, RZ, RZ, UR5 ;  /* 0x00000005ff2b7e24 */ /* 0x000fce000f8e00ff */
.L_x_146:
        /* <DEDUP_REMOVED lines=16> */
[----:B------:R-:W0:Y:S02]  /*6d30*/  F2F.F32.F64 R47, R46 ;  /* 0x0000002e002f7310 */ /* 0x000e240000301000 */
[----:B0-----:R-:W-:-:S06]  /*6d40*/  VIADD R0, R47, 0xf3000000 ;  /* 0xf30000002f007836 */ /* 0x001fcc0000000000 */
[----:B------:R0:W1:Y:S01]  /*6d50*/  MUFU.RSQ R48, R47 ;  /* 0x0000002f00307308 */ /* 0x0000620000001400 */
[----:B------:R-:W-:-:S13]  /*6d60*/  ISETP.GT.U32.AND P0, PT, R0, 0x727fffff, PT ;  /* 0x727fffff0000780c */ /* 0x000fda0003f04070 */
[----:B0-----:R-:W-:Y:S05]  /*6d70*/  @!P0 BRA `(.L_x_127) ;  /* 0x0000000000148947 */ /* 0x001fea0003800000 */
[----:B------:R-:W-:Y:S02]  /*6d80*/  MOV R0, R47 ;  /* 0x0000002f00007202 */ /* 0x000fe40000000f00 */
[----:B------:R-:W-:-:S07]  /*6d90*/  MOV R59, 0x6db0 ;  /* 0x00006db0003b7802 */ /* 0x000fce0000000f00 */
[----:B-1----:R-:W-:Y:S05]  /*6da0*/  CALL.REL.NOINC `($__internal_1_$__cuda_sm20_sqrt_rn_f32_slowpath) ;  /* 0x0000006800a07944 */ /* 0x002fea0003c00000 */
[----:B------:R-:W-:Y:S01]  /*6db0*/  IMAD.MOV.U32 R2, RZ, RZ, R0 ;  /* 0x000000ffff027224 */ /* 0x000fe200078e0000 */
[----:B------:R-:W-:Y:S06]  /*6dc0*/  BRA `(.L_x_128) ;  /* 0x0000000000107947 */ /* 0x000fec0003800000 */
.L_x_127:
[----:B-1----:R-:W-:Y:S01]  /*6dd0*/  FMUL.FTZ R2, R47, R48 ;  /* 0x000000302f027220 */ /* 0x002fe20000410000 */
[----:B------:R-:W-:-:S03]  /*6de0*/  FMUL.FTZ R0, R48, 0.5 ;  /* 0x3f00000030007820 */ /* 0x000fc60000410000 */
[----:B------:R-:W-:-:S04]  /*6df0*/  FFMA R3, -R2, R2, R47 ;  /* 0x0000000202037223 */ /* 0x000fc8000000012f */
[----:B------:R-:W-:-:S07]  /*6e00*/  FFMA R2, R3, R0, R2 ;  /* 0x0000000003027223 */ /* 0x000fce0000000002 */
.L_x_128:
[----:B------:R-:W-:Y:S05]  /*6e10*/  BSYNC.RECONVERGENT B0 ;  /* 0x0000000000007941 */ /* 0x000fea0003800200 */
.L_x_126:
[----:B------:R-:W-:Y:S02]  /*6e20*/  R2UR UR4, R22 ;  /* 0x00000000160472ca */ /* 0x000fe400000e0000 */
[----:B------:R-:W-:-:S13]  /*6e30*/  R2UR UR5, R23 ;  /* 0x00000000170572ca */ /* 0x000fda00000e0000 */
[----:B------:R-:W2:Y:S01]  /*6e40*/  LDG.E.64 R48, desc[UR4][R42.64+-0x70] ;  /* 0xffff90042a307981 */ /* 0x000ea2000c1e1b00 */
[----:B------:R-:W0:Y:S01]  /*6e50*/  F2F.F64.F32 R2, R2 ;  /* 0x0000000200027310 */ /* 0x000e220000201800 */
[----:B------:R-:W-:Y:S01]  /*6e60*/  UMOV UR4, 0x80000000 ;  /* 0x8000000000047882 */ /* 0x000fe20000000000 */
[----:B------:R-:W-:Y:S01]  /*6e70*/  UMOV UR5, 0x3ee4f8b5 ;  /* 0x3ee4f8b500057882 */ /* 0x000fe20000000000 */
[----:B------:R-:W-:Y:S01]  /*6e80*/  BSSY.RECONVERGENT B1, `(.L_x_129) ;  /* 0x0000021000017945 */ /* 0x000fe20003800200 */
[----:B------:R-:W-:Y:S01]  /*6e90*/  UMOV UR6, UR5 ;  /* 0x0000000500067c82 */ /* 0x000fe20008000000 */
[----:B0-----:R-:W-:-:S08]  /*6ea0*/  DMUL R46, R2, R2 ;  /* 0x00000002022e7228 */ /* 0x001fd00000000000 */
        /* <DEDUP_REMOVED lines=8> */
[----:B------:R-:W0:Y:S02]  /*6f30*/  MUFU.RCP64H R3, R53 ;  /* 0x0000003500037308 */ /* 0x000e240000001800 */
[----:B0-----:R-:W-:-:S08]  /*6f40*/  DFMA R46, -R52, R2, 1 ;  /* 0x3ff00000342e742b */ /* 0x001fd00000000102 */
        /* <DEDUP_REMOVED lines=17> */
[----:B------:R-:W-:Y:S05]  /*7060*/  CALL.REL.NOINC `($__internal_0_$__cuda_sm20_div_rn_f64_full) ;  /* 0x0000006000747944 */ /* 0x000fea0003c00000 */
[----:B------:R-:W-:Y:S02]  /*7070*/  IMAD.MOV.U32 R2, RZ, RZ, R48 ;  /* 0x000000ffff027224 */ /* 0x000fe400078e0030 */
[----:B------:R-:W-:-:S07]  /*7080*/  IMAD.MOV.U32 R3, RZ, RZ, R49 ;  /* 0x000000ffff037224 */ /* 0x000fce00078e0031 */
.L_x_130:
[----:B------:R-:W-:Y:S05]  /*7090*/  BSYNC.RECONVERGENT B1 ;  /* 0x0000000000017941 */ /* 0x000fea0003800200 */
.L_x_129:
        /* <DEDUP_REMOVED lines=20> */
[----:B------:R-:W-:Y:S01]  /*71e0*/  IMAD.MOV.U32 R0, RZ, RZ, R49 ;  /* 0x000000ffff007224 */ /* 0x000fe200078e0031 */
[----:B------:R-:W-:-:S07]  /*71f0*/  MOV R59, 0x7210 ;  /* 0x00007210003b7802 */ /* 0x000fce0000000f00 */
[----:B-1----:R-:W-:Y:S05]  /*7200*/  CALL.REL.NOINC `($__internal_1_$__cuda_sm20_sqrt_rn_f32_slowpath) ;  /* 0x0000006400887944 */ /* 0x002fea0003c00000 */
[----:B------:R-:W-:Y:S01]  /*7210*/  IMAD.MOV.U32 R2, RZ, RZ, R0 ;  /* 0x000000ffff027224 */ /* 0x000fe200078e0000 */
[----:B------:R-:W-:Y:S06]  /*7220*/  BRA `(.L_x_133) ;  /* 0x0000000000107947 */ /* 0x000fec0003800000 */
.L_x_132:
[----:B-1----:R-:W-:Y:S01]  /*7230*/  FMUL.FTZ R2, R49, R46 ;  /* 0x0000002e31027220 */ /* 0x002fe20000410000 */
[----:B------:R-:W-:-:S03]  /*7240*/  FMUL.FTZ R0, R46, 0.5 ;  /* 0x3f0000002e007820 */ /* 0x000fc60000410000 */
[----:B------:R-:W-:-:S04]  /*7250*/  FFMA R3, -R2, R2, R49 ;  /* 0x0000000202037223 */ /* 0x000fc80000000131 */
[----:B------:R-:W-:-:S07]  /*7260*/  FFMA R2, R3, R0, R2 ;  /* 0x0000000003027223 */ /* 0x000fce0000000002 */
.L_x_133:
[----:B------:R-:W-:Y:S05]  /*7270*/  BSYNC.RECONVERGENT B0 ;  /* 0x0000000000007941 */ /* 0x000fea0003800200 */
.L_x_131:
        /* <DEDUP_REMOVED lines=33> */
[----:B------:R-:W-:-:S07]  /*7490*/  IMAD.MOV.U32 R57, RZ, RZ, R53 ;  /* 0x000000ffff397224 */ /* 0x000fce00078e0035 */
[----:B------:R-:W-:Y:S05]  /*74a0*/  CALL.REL.NOINC `($__internal_0_$__cuda_sm20_div_rn_f64_full) ;  /* 0x0000005c00647944 */ /* 0x000fea0003c00000 */
[----:B------:R-:W-:Y:S02]  /*74b0*/  IMAD.MOV.U32 R2, RZ, RZ, R48 ;  /* 0x000000ffff027224 */ /* 0x000fe400078e0030 */
[----:B------:R-:W-:-:S07]  /*74c0*/  IMAD.MOV.U32 R3, RZ, RZ, R49 ;  /* 0x000000ffff037224 */ /* 0x000fce00078e0031 */
.L_x_135:
[----:B------:R-:W-:Y:S05]  /*74d0*/  BSYNC.RECONVERGENT B1 ;  /* 0x0000000000017941 */ /* 0x000fea0003800200 */
.L_x_134:
        /* <DEDUP_REMOVED lines=23> */
[----:B------:R-:W-:Y:S01]  /*7650*/  MOV R2, R0 ;  /* 0x0000000000027202 */ /* 0x000fe20000000f00 */
[----:B------:R-:W-:Y:S06]  /*7660*/  BRA `(.L_x_138) ;  /* 0x0000000000107947 */ /* 0x000fec0003800000 */
.L_x_137:
[----:B-1----:R-:W-:Y:S01]  /*7670*/  FMUL.FTZ R2, R49, R46 ;  /* 0x0000002e31027220 */ /* 0x002fe20000410000 */
[----:B------:R-:W-:-:S03]  /*7680*/  FMUL.FTZ R0, R46, 0.5 ;  /* 0x3f0000002e007820 */ /* 0x000fc60000410000 */
[----:B------:R-:W-:-:S04]  /*7690*/  FFMA R3, -R2, R2, R49 ;  /* 0x0000000202037223 */ /* 0x000fc80000000131 */
[----:B------:R-:W-:-:S07]  /*76a0*/  FFMA R2, R3, R0, R2 ;  /* 0x0000000003027223 */ /* 0x000fce0000000002 */
.L_x_138:
[----:B------:R-:W-:Y:S05]  /*76b0*/  BSYNC.RECONVERGENT B0 ;  /* 0x0000000000007941 */ /* 0x000fea0003800200 */
.L_x_136:
        /* <DEDUP_REMOVED lines=37> */
.L_x_140:
[----:B------:R-:W-:Y:S05]  /*7910*/  BSYNC.RECONVERGENT B1 ;  /* 0x0000000000017941 */ /* 0x000fea0003800200 */
.L_x_139:
        /* <DEDUP_REMOVED lines=25> */
.L_x_142:
[----:B-1----:R-:W-:Y:S01]  /*7ab0*/  FMUL.FTZ R2, R49, R46 ;  /* 0x0000002e31027220 */ /* 0x002fe20000410000 */
[----:B------:R-:W-:-:S03]  /*7ac0*/  FMUL.FTZ R0, R46, 0.5 ;  /* 0x3f0000002e007820 */ /* 0x000fc60000410000 */
[----:B------:R-:W-:-:S04]  /*7ad0*/  FFMA R3, -R2, R2, R49 ;  /* 0x0000000202037223 */ /* 0x000fc80000000131 */
[----:B------:R-:W-:-:S07]  /*7ae0*/  FFMA R2, R3, R0, R2 ;  /* 0x0000000003027223 */ /* 0x000fce0000000002 */
.L_x_143:
[----:B------:R-:W-:Y:S05]  /*7af0*/  BSYNC.RECONVERGENT B0 ;  /* 0x0000000000007941 */ /* 0x000fea0003800200 */
.L_x_141:
        /* <DEDUP_REMOVED lines=39> */
.L_x_145:
[----:B------:R-:W-:Y:S05]  /*7d70*/  BSYNC.RECONVERGENT B1 ;  /* 0x0000000000017941 */ /* 0x000fea0003800200 */
.L_x_144:
[----:B------:R-:W-:Y:S01]  /*7d80*/  IADD3 R42, P0, PT, R42, 0xe0, RZ ;  /* 0x000000e02a2a7810 */ /* 0x000fe20007f1e0ff */
[----:B------:R-:W-:-:S04]  /*7d90*/  DADD R44, R54, R2 ;  /* 0x00000000362c7229 */ /* 0x000fc80000000002 */
[----:B------:R-:W-:Y:S01]  /*7da0*/  IMAD.X R43, RZ, RZ, R43, P0 ;  /* 0x000000ffff2b7224 */ /* 0x000fe200000e062b */
[----:B------:R-:W-:Y:S07]  /*7db0*/  @P4 BRA `(.L_x_146) ;  /* 0xffffffec009c4947 */ /* 0x000fee000383ffff */
.L_x_125:
[----:B------:R-:W-:-:S13]  /*7dc0*/  LOP3.LUT P0, R0, R40, 0x3, RZ, 0xc0, !PT ;  /* 0x0000000328007812 */ /* 0x000fda000780c0ff */
[----:B------:R-:W-:Y:S05]  /*7dd0*/  @!P0 BRA `(.L_x_147) ;  /* 0x0000000c00748947 */ /* 0x000fea0003800000 */
[----:B------:R-:W-:-:S13]  /*7de0*/  ISETP.NE.AND P0, PT, R0, 0x1, PT ;  /* 0x000000010000780c */ /* 0x000fda0003f05270 */
[----:B------:R-:W-:Y:S05]  /*7df0*/  @!P0 BRA `(.L_x_148) ;  /* 0x00000008003c8947 */ /* 0x000fea0003800000 */
[----:B------:R-:W0:Y:S01]  /*7e00*/  LDC.64 R42, c[0x0][0x388] ;  /* 0x0000e200ff2a7b82 */ /* 0x000e220000000a00 */
[C---:B------:R-:W-:Y:S02]  /*7e10*/  R2UR UR6, R22.reuse ;  /* 0x00000000160672ca */ /* 0x040fe400000e0000 */
[C---:B------:R-:W-:Y:S02]  /*7e20*/  R2UR UR7, R23.reuse ;  /* 0x00000000170772ca */ /* 0x040fe400000e0000 */
[----:B------:R-:W-:Y:S02]  /*7e30*/  R2UR UR4, R22 ;  /* 0x00000000160472ca */ /* 0x000fe400000e0000 */
[----:B------:R-:W-:Y:S01]  /*7e40*/  R2UR UR5, R23 ;  /* 0x00000000170572ca */ /* 0x000fe200000e0000 */
[----:B0-----:R-:W-:-:S08]  /*7e50*/  IMAD.WIDE.U32 R42, R26, 0x38, R42 ;  /* 0x000000381a2a7825 */ /* 0x001fd000078e002a */
        /* <DEDUP_REMOVED lines=20> */
.L_x_150:
[----:B-1----:R-:W-:Y:S01]  /*7fa0*/  FMUL.FTZ R2, R47, R48 ;  /* 0x000000302f027220 */ /* 0x002fe20000410000 */
[----:B------:R-:W-:-:S03]  /*7fb0*/  FMUL.FTZ R0, R48, 0.5 ;  /* 0x3f00000030007820 */ /* 0x000fc60000410000 */
[----:B------:R-:W-:-:S04]  /*7fc0*/  FFMA R3, -R2, R2, R47 ;  /* 0x0000000202037223 */ /* 0x000fc8000000012f */
[----:B------:R-:W-:-:S07]  /*7fd0*/  FFMA R2, R3, R0, R2 ;  /* 0x0000000003027223 */ /* 0x000fce0000000002 */
.L_x_151:
[----:B------:R-:W-:Y:S05]  /*7fe0*/  BSYNC.RECONVERGENT B0 ;  /* 0x0000000000007941 */ /* 0x000fea0003800200 */
.L_x_149:
        /* <DEDUP_REMOVED lines=39> */
.L_x_153:
[----:B------:R-:W-:Y:S05]  /*8260*/  BSYNC.RECONVERGENT B1 ;  /* 0x0000000000017941 */ /* 0x000fea0003800200 */
.L_x_152:
        /* <DEDUP_REMOVED lines=25> */
.L_x_155:
[----:B-1----:R-:W-:Y:S01]  /*8400*/  FMUL.FTZ R2, R49, R50 ;  /* 0x0000003231027220 */ /* 0x002fe20000410000 */
[----:B------:R-:W-:-:S03]  /*8410*/  FMUL.FTZ R0, R50, 0.5 ;  /* 0x3f00000032007820 */ /* 0x000fc60000410000 */
[----:B------:R-:W-:-:S04]  /*8420*/  FFMA R3, -R2, R2, R49 ;  /* 0x0000000202037223 */ /* 0x000fc80000000131 */
[----:B------:R-:W-:-:S07]  /*8430*/  FFMA R2, R3, R0, R2 ;  /* 0x0000000003027223 */ /* 0x000fce0000000002 */
.L_x_156:
[----:B------:R-:W-:Y:S05]  /*8440*/  BSYNC.RECONVERGENT B0 ;  /* 0x0000000000007941 */ /* 0x000fea0003800200 */
.L_x_154:
        /* <DEDUP_REMOVED lines=39> */
.L_x_158:
[----:B------:R-:W-:Y:S05]  /*86c0*/  BSYNC.RECONVERGENT B1 ;  /* 0x0000000000017941 */ /* 0x000fea0003800200 */
.L_x_157:
[----:B------:R-:W-:Y:S01]  /*86d0*/  DADD R44, R54, R2 ;  /* 0x00000000362c7229 */ /* 0x000fe20000000002 */
[----:B------:R-:W-:-:S10]  /*86e0*/  VIADD R26, R26, 0x2 ;  /* 0x000000021a1a7836 */ /* 0x000fd40000000000 */
.L_x_148:
[----:B------:R-:W-:-:S04]  /*86f0*/  LOP3.LUT R40, R40, 0x1, RZ, 0xc0, !PT ;  /* 0x0000000128287812 */ /* 0x000fc800078ec0ff */
[----:B------:R-:W-:-:S13]  /*8700*/  ISETP.NE.U32.AND P0, PT, R40, 0x1, PT ;  /* 0x000000012800780c */ /* 0x000fda0003f05070 */
[----:B------:R-:W-:Y:S05]  /*8710*/  @P0 BRA `(.L_x_147) ;  /* 0x0000000400240947 */ /* 0x000fea0003800000 */
        /* <DEDUP_REMOVED lines=17> */
[----:B0-----:R-:W-:-:S06]  /*8830*/  IADD3 R0, PT, PT, R27, -0xd000000, RZ ;  /* 0xf30000001b007810 */ /* 0x001fcc0007ffe0ff */
        /* <DEDUP_REMOVED lines=8> */
.L_x_160:
[----:B-1----:R-:W-:Y:S01]  /*88c0*/  FMUL.FTZ R2, R27, R40 ;  /* 0x000000281b027220 */ /* 0x002fe20000410000 */
[----:B------:R-:W-:-:S03]  /*88d0*/  FMUL.FTZ R0, R40, 0.5 ;  /* 0x3f00000028007820 */ /* 0x000fc60000410000 */
[----:B------:R-:W-:-:S04]  /*88e0*/  FFMA R3, -R2, R2, R27 ;  /* 0x0000000202037223 */ /* 0x000fc8000000011b */
[----:B------:R-:W-:-:S07]  /*88f0*/  FFMA R2, R3, R0, R2 ;  /* 0x0000000003027223 */ /* 0x000fce0000000002 */
.L_x_161:
[----:B------:R-:W-:Y:S05]  /*8900*/  BSYNC.RECONVERGENT B0 ;  /* 0x0000000000007941 */ /* 0x000fea0003800200 */
.L_x_159:
[----:B------:R-:W-:Y:S02]  /*8910*/  R2UR UR4, R22 ;  /* 0x00000000160472ca */ /* 0x000fe400000e0000 */
[----:B------:R-:W-:-:S13]  /*8920*/  R2UR UR5, R23 ;  /* 0x00000000170572ca */ /* 0x000fda00000e0000 */
[----:B------:R0:W2:Y:S01]  /*8930*/  LDG.E.64 R40, desc[UR4][R42.64] ;  /* 0x000000042a287981 */ /* 0x0000a2000c1e1b00 */
[----:B------:R-:W1:Y:S01]  /*8940*/  F2F.F64.F32 R2, R2 ;  /* 0x0000000200027310 */ /* 0x000e620000201800 */
[----:B------:R-:W-:Y:S01]  /*8950*/  UMOV UR4, 0x80000000 ;  /* 0x8000000000047882 */ /* 0x000fe20000000000 */
[----:B------:R-:W-:Y:S01]  /*8960*/  UMOV UR5, 0x3ee4f8b5 ;  /* 0x3ee4f8b500057882 */ /* 0x000fe20000000000 */
[----:B------:R-:W-:Y:S01]  /*8970*/  BSSY.RECONVERGENT B1, `(.L_x_162) ;  /* 0x0000022000017945 */ /* 0x000fe20003800200 */
[----:B------:R-:W-:Y:S02]  /*8980*/  UMOV UR6, UR5 ;  /* 0x0000000500067c82 */ /* 0x000fe40008000000 */
[----:B------:R-:W-:Y:S01]  /*8990*/  IMAD.U32 R48, RZ, RZ, UR6 ;  /* 0x00000006ff307e24 */ /* 0x000fe2000f8e00ff */
[----:B-1----:R-:W-:-:S08]  /*89a0*/  DMUL R26, R2, R2 ;  /* 0x00000002021a7228 */ /* 0x002fd00000000000 */
[----:B------:R-:W-:Y:S01]  /*89b0*/  DMUL R26, R2, R26 ;  /* 0x0000001a021a7228 */ /* 0x000fe20000000000 */
[----:B------:R-:W-:-:S07]  /*89c0*/  IMAD.MOV.U32 R2, RZ, RZ, 0x1 ;  /* 0x00000001ff027424 */ /* 0x000fce00078e00ff */
[----:B------:R-:W-:Y:S02]  /*89d0*/  DSETP.MAX.AND P0, P1, R26, UR4, PT ;  /* 0x000000041a007e2a */ /* 0x000fe4000b90f000 */
[----:B------:R-:W-:-:S04]  /*89e0*/  IMAD.MOV.U32 R0, RZ, RZ, R27 ;  /* 0x000000ffff007224 */ /* 0x000fc800078e001b */
[----:B0-----:R-:W-:Y:S02]  /*89f0*/  SEL R42, R26, UR4, P0 ;  /* 0x000000041a2a7c07 */ /* 0x001fe40008000000 */
[----:B------:R-:W-:-:S06]  /*8a00*/  FSEL R3, R0, UR6, P0 ;  /* 0x0000000600037c08 */ /* 0x000fcc0008000000 */
[----:B------:R-:W-:-:S05]  /*8a10*/  @P1 LOP3.LUT R3, R48, 0x80000, RZ, 0xfc, !PT ;  /* 0x0008000030031812 */ /* 0x000fca00078efcff */
[----:B------:R-:W-:-:S04]  /*8a20*/  IMAD.MOV.U32 R43, RZ, RZ, R3 ;  /* 0x000000ffff2b7224 */ /* 0x000fc800078e0003 */
        /* <DEDUP_REMOVED lines=22> */
.L_x_163:
[----:B------:R-:W-:Y:S05]  /*8b90*/  BSYNC.RECONVERGENT B1 ;  /* 0x0000000000017941 */ /* 0x000fea0003800200 */
.L_x_162:
[----:B------:R-:W-:-:S11]  /*8ba0*/  DADD R44, R44, R2 ;  /* 0x000000002c2c7229 */ /* 0x000fd60000000002 */
.L_x_147:
[----:B------:R-:W-:Y:S01]  /*8bb0*/  UMOV UR4, 0x60000000 ;  /* 0x6000000000047882 */ /* 0x000fe20000000000 */
[----:B------:R-:W-:Y:S02]  /*8bc0*/  UMOV UR5, 0x3dd25598 ;  /* 0x3dd2559800057882 */ /* 0x000fe40000000000 */
[----:B------:R-:W-:-:S11]  /*8bd0*/  DMUL R44, R44, -UR4 ;  /* 0x800000042c2c7c28 */ /* 0x000fd60008000000 */
.L_x_124:
[----:B------:R-:W0:Y:S01]  /*8be0*/  LDC.64 R26, c[0x0][0x380] ;  /* 0x0000e000ff1a7b82 */ /* 0x000e220000000a00 */
[C---:B------:R-:W-:Y:S02]  /*8bf0*/  R2UR UR4, R22.reuse ;  /* 0x00000000160472ca */ /* 0x040fe400000e0000 */
[C---:B------:R-:W-:Y:S02]  /*8c00*/  R2UR UR5, R23.reuse ;  /* 0x00000000170572ca */ /* 0x040fe400000e0000 */
[----:B------:R-:W-:Y:S02]  /*8c10*/  R2UR UR6, R22 ;  /* 0x00000000160672ca */ /* 0x000fe400000e0000 */
[----:B------:R-:W-:-:S09]  /*8c20*/  R2UR UR7, R23 ;  /* 0x00000000170772ca */ /* 0x000fd200000e0000 */
[----:B------:R1:W-:Y:S04]  /*8c30*/  ST.E.64 desc[UR4][R4.64], R44 ;  /* 0x0000002c04007985 */ /* 0x0003e8000c101b04 */
[----:B0-----:R-:W2:Y:S01]  /*8c40*/  LDG.E R26, desc[UR6][R26.64] ;  /* 0x000000061a1a7981 */ /* 0x001ea2000c1e1900 */
[----:B------:R-:W-:Y:S02]  /*8c50*/  IMAD.MOV.U32 R2, RZ, RZ, 0x0 ;  /* 0x00000000ff027424 */ /* 0x000fe400078e00ff */
[----:B------:R-:W-:Y:S01]  /*8c60*/  IMAD.MOV.U32 R3, RZ, RZ, -0x80000000 ;  /* 0x80000000ff037424 */ /* 0x000fe200078e00ff */
[----:B--2---:R-:W-:-:S13]  /*8c70*/  ISETP.GE.AND P0, PT, R26, 0x1, PT ;  /* 0x000000011a00780c */ /* 0x004fda0003f06270 */
[----:B-1----:R-:W-:Y:S05]  /*8c80*/  @!P0 BRA `(.L_x_164) ;  /* 0x0000002000148947 */ /* 0x002fea0003800000 */
        /* <DEDUP_REMOVED lines=12> */
.L_x_186:
        /* <DEDUP_REMOVED lines=26> */
.L_x_167:
[----:B-1----:R-:W-:Y:S01]  /*8ef0*/  FMUL.FTZ R2, R47, R48 ;  /* 0x000000302f027220 */ /* 0x002fe20000410000 */
[----:B------:R-:W-:-:S03]  /*8f00*/  FMUL.FTZ R0, R48, 0.5 ;  /* 0x3f00000030007820 */ /* 0x000fc60000410000 */
[----:B------:R-:W-:-:S04]  /*8f10*/  FFMA R3, -R2, R2, R47 ;  /* 0x0000000202037223 */ /* 0x000fc8000000012f */
[----:B------:R-:W-:-:S07]  /*8f20*/  FFMA R2, R3, R0, R2 ;  /* 0x0000000003027223 */ /* 0x000fce0000000002 */
.L_x_168:
[----:B------:R-:W-:Y:S05]  /*8f30*/  BSYNC.RECONVERGENT B0 ;  /* 0x0000000000007941 */ /* 0x000fea0003800200 */
.L_x_166:
        /* <DEDUP_REMOVED lines=39> */
.L_x_170:
[----:B------:R-:W-:Y:S05]  /*91b0*/  BSYNC.RECONVERGENT B1 ;  /* 0x0000000000017941 */ /* 0x000fea0003800200 */
.L_x_169:
        /* <DEDUP_REMOVED lines=25> */
.L_x_172:
[----:B-1----:R-:W-:Y:S01]  /*9350*/  FMUL.FTZ R2, R49, R46 ;  /* 0x0000002e31027220 */ /* 0x002fe20000410000 */
[----:B------:R-:W-:-:S03]  /*9360*/  FMUL.FTZ R0, R46, 0.5 ;  /* 0x3f0000002e007820 */ /* 0x000fc60000410000 */
[----:B------:R-:W-:-:S04]  /*9370*/  FFMA R3, -R2, R2, R49 ;  /* 0x0000000202037223 */ /* 0x000fc80000000131 */
[----:B------:R-:W-:-:S07]  /*9380*/  FFMA R2, R3, R0, R2 ;  /* 0x0000000003027223 */ /* 0x000fce0000000002 */
.L_x_173:
[----:B------:R-:W-:Y:S05]  /*9390*/  BSYNC.RECONVERGENT B0 ;  /* 0x0000000000007941 */ /* 0x000fea0003800200 */
.L_x_171:
        /* <DEDUP_REMOVED lines=37> */
.L_x_175:
[----:B------:R-:W-:Y:S05]  /*95f0*/  BSYNC.RECONVERGENT B1 ;  /* 0x0000000000017941 */ /* 0x000fea0003800200 */
.L_x_174:
        /* <DEDUP_REMOVED lines=25> */
.L_x_177:
[----:B-1----:R-:W-:Y:S01]  /*9790*/  FMUL.FTZ R2, R49, R46 ;  /* 0x0000002e31027220 */ /* 0x002fe20000410000 */
[----:B------:R-:W-:-:S03]  /*97a0*/  FMUL.FTZ R0, R46, 0.5 ;  /* 0x3f0000002e007820 */ /* 0x000fc60000410000 */
[----:B------:R-:W-:-:S04]  /*97b0*/  FFMA R3, -R2, R2, R49 ;  /* 0x0000000202037223 */ /* 0x000fc80000000131 */
[----:B------:R-:W-:-:S07]  /*97c0*/  FFMA R2, R3, R0, R2 ;  /* 0x0000000003027223 */ /* 0x000fce0000000002 */
.L_x_178:
[----:B------:R-:W-:Y:S05]  /*97d0*/  BSYNC.RECONVERGENT B0 ;  /* 0x0000000000007941 */ /* 0x000fea0003800200 */
.L_x_176:
        /* <DEDUP_REMOVED lines=37> */
.L_x_180:
[----:B------:R-:W-:Y:S05]  /*9a30*/  BSYNC.RECONVERGENT B1 ;  /* 0x0000000000017941 */ /* 0x000fea0003800200 */
.L_x_179:
        /* <DEDUP_REMOVED lines=25> */
.L_x_182:
[----:B-1----:R-:W-:Y:S01]  /*9bd0*/  FMUL.FTZ R2, R49, R46 ;  /* 0x0000002e31027220 */ /* 0x002fe20000410000 */
[----:B------:R-:W-:-:S03]  /*9be0*/  FMUL.FTZ R0, R46, 0.5 ;  /* 0x3f0000002e007820 */ /* 0x000fc60000410000 */
[----:B------:R-:W-:-:S04]  /*9bf0*/  FFMA R3, -R2, R2, R49 ;  /* 0x0000000202037223 */ /* 0x000fc80000000131 */
[----:B------:R-:W-:-:S07]  /*9c00*/  FFMA R2, R3, R0, R2 ;  /* 0x0000000003027223 */ /* 0x000fce0000000002 */
.L_x_183:
[----:B------:R-:W-:Y:S05]  /*9c10*/  BSYNC.RECONVERGENT B0 ;  /* 0x0000000000007941 */ /* 0x000fea0003800200 */
.L_x_181:
        /* <DEDUP_REMOVED lines=39> */
.L_x_185:
[----:B------:R-:W-:Y:S05]  /*9e90*/  BSYNC.RECONVERGENT B1 ;  /* 0x0000000000017941 */ /* 0x000fea0003800200 */
.L_x_184:
[----:B------:R-:W-:Y:S01]  /*9ea0*/  IADD3 R40, P0, PT, R40, 0xe0, RZ ;  /* 0x000000e028287810 */ /* 0x000fe20007f1e0ff */
[----:B------:R-:W-:-:S04]  /*9eb0*/  DADD R44, R54, R2 ;  /* 0x00000000362c7229 */ /* 0x000fc80000000002 */
[----:B------:R-:W-:Y:S01]  /*9ec0*/  IMAD.X R41, RZ, RZ, R41, P0 ;  /* 0x000000ffff297224 */ /* 0x000fe200000e0629 */
[----:B------:R-:W-:Y:S07]  /*9ed0*/  @P4 BRA `(.L_x_186) ;  /* 0xffffffec009c4947 */ /* 0x000fee000383ffff */
.L_x_165:
        /* <DEDUP_REMOVED lines=30> */
.L_x_190:
[----:B-1----:R-:W-:Y:S01]  /*a0c0*/  FMUL.FTZ R2, R43, R46 ;  /* 0x0000002e2b027220 */ /* 0x002fe20000410000 */
[----:B------:R-:W-:-:S03]  /*a0d0*/  FMUL.FTZ R0, R46, 0.5 ;  /* 0x3f0000002e007820 */ /* 0x000fc60000410000 */
[----:B------:R-:W-:-:S04]  /*a0e0*/  FFMA R3, -R2, R2, R43 ;  /* 0x0000000202037223 */ /* 0x000fc8000000012b */
[----:B------:R-:W-:-:S07]  /*a0f0*/  FFMA R2, R3, R0, R2 ;  /* 0x0000000003027223 */ /* 0x000fce0000000002 */
.L_x_191:
[----:B------:R-:W-:Y:S05]  /*a100*/  BSYNC.RECONVERGENT B0 ;  /* 0x0000000000007941 */ /* 0x000fea0003800200 */
.L_x_189:
        /* <DEDUP_REMOVED lines=37> */
.L_x_193:
[----:B------:R-:W-:Y:S05]  /*a360*/  BSYNC.RECONVERGENT B1 ;  /* 0x0000000000017941 */ /* 0x000fea0003800200 */
.L_x_192:
        /* <DEDUP_REMOVED lines=25> */
.L_x_195:
[----:B-1----:R-:W-:Y:S01]  /*a500*/  FMUL.FTZ R2, R47, R42 ;  /* 0x0000002a2f027220 */ /* 0x002fe20000410000 */
[----:B------:R-:W-:-:S03]  /*a510*/  FMUL.FTZ R0, R42, 0.5 ;  /* 0x3f0000002a007820 */ /* 0x000fc60000410000 */
[----:B------:R-:W-:-:S04]  /*a520*/  FFMA R3, -R2, R2, R47 ;  /* 0x0000000202037223 */ /* 0x000fc8000000012f */
[----:B------:R-:W-:-:S07]  /*a530*/  FFMA R2, R3, R0, R2 ;  /* 0x0000000003027223 */ /* 0x000fce0000000002 */
.L_x_196:
[----:B------:R-:W-:Y:S05]  /*a540*/  BSYNC.RECONVERGENT B0 ;  /* 0x0000000000007941 */ /* 0x000fea0003800200 */
.L_x_194:
        /* <DEDUP_REMOVED lines=39> */
.L_x_198:
[----:B------:R-:W-:Y:S05]  /*a7c0*/  BSYNC.RECONVERGENT B1 ;  /* 0x0000000000017941 */ /* 0x000fea0003800200 */
.L_x_197:
[----:B------:R-:W-:Y:S01]  /*a7d0*/  DADD R44, R44, R2 ;  /* 0x000000002c2c7229 */ /* 0x000fe20000000002 */
[----:B------:R-:W-:-:S10]  /*a7e0*/  VIADD R27, R27, 0x2 ;  /* 0x000000021b1b7836 */ /* 0x000fd40000000000 */
.L_x_188:
        /* <DEDUP_REMOVED lines=29> */
.L_x_200:
[----:B-1----:R-:W-:Y:S01]  /*a9c0*/  FMUL.FTZ R2, R27, R40 ;  /* 0x000000281b027220 */ /* 0x002fe20000410000 */
[----:B------:R-:W-:-:S03]  /*a9d0*/  FMUL.FTZ R0, R40, 0.5 ;  /* 0x3f00000028007820 */ /* 0x000fc60000410000 */
[----:B------:R-:W-:-:S04]  /*a9e0*/  FFMA R3, -R2, R2, R27 ;  /* 0x0000000202037223 */ /* 0x000fc8000000011b */
[----:B------:R-:W-:-:S07]  /*a9f0*/  FFMA R2, R3, R0, R2 ;  /* 0x0000000003027223 */ /* 0x000fce0000000002 */
.L_x_201:
[----:B------:R-:W-:Y:S05]  /*aa00*/  BSYNC.RECONVERGENT B0 ;  /* 0x0000000000007941 */ /* 0x000fea0003800200 */
.L_x_199:
        /* <DEDUP_REMOVED lines=13> */
[----:B------:R-:W-:-:S04]  /*aae0*/  MOV R0, R27 ;  /* 0x0000001b00007202 */ /* 0x000fc80000000f00 */
[----:B------:R-:W-:Y:S02]  /*aaf0*/  FSEL R3, R0, UR6, P0 ;  /* 0x0000000600037c08 */ /* 0x000fe40008000000 */
[----:B0-----:R-:W-:-:S06]  /*ab00*/  SEL R42, R26, UR4, P0 ;  /* 0x000000041a2a7c07 */ /* 0x001fcc0008000000 */
        /* <DEDUP_REMOVED lines=24> */
.L_x_203:
[----:B------:R-:W-:Y:S05]  /*ac90*/  BSYNC.RECONVERGENT B1 ;  /* 0x0000000000017941 */ /* 0x000fea0003800200 */
.L_x_202:
[----:B------:R-:W-:-:S11]  /*aca0*/  DADD R44, R44, R2 ;  /* 0x000000002c2c7229 */ /* 0x000fd60000000002 */
.L_x_187:
[----:B------:R-:W-:Y:S01]  /*acb0*/  UMOV UR4, 0x60000000 ;  /* 0x6000000000047882 */ /* 0x000fe20000000000 */
[----:B------:R-:W-:Y:S02]  /*acc0*/  UMOV UR5, 0x3dd25598 ;  /* 0x3dd2559800057882 */ /* 0x000fe40000000000 */
[----:B------:R-:W-:-:S11]  /*acd0*/  DMUL R2, R44, -UR4 ;  /* 0x800000042c027c28 */ /* 0x000fd60008000000 */
.L_x_164:
        /* <DEDUP_REMOVED lines=11> */
[C---:B------:R-:W-:Y:S01]  /*ad90*/  ISETP.GE.U32.AND P0, PT, R26.reuse, 0x4, PT ;  /* 0x000000041a00780c */ /* 0x040fe20003f06070 */
[----:B------:R-:W-:Y:S01]  /*ada0*/  IMAD.MOV.U32 R27, RZ, RZ, RZ ;  /* 0x000000ffff1b7224 */ /* 0x000fe200078e00ff */
[----:B------:R-:W-:Y:S02]  /*adb0*/  LOP3.LUT R43, R26, 0x3, RZ, 0xc0, !PT ;  /* 0x000000031a2b7812 */ /* 0x000fe400078ec0ff */
[----:B------:R-:W-:-:S09]  /*adc0*/  CS2R R44, SRZ ;  /* 0x00000000002c7805 */ /* 0x000fd2000001ff00 */
        /* <DEDUP_REMOVED lines=9> */
.L_x_226:
        /* <DEDUP_REMOVED lines=26> */
.L_x_207:
[----:B-1----:R-:W-:Y:S01]  /*b000*/  FMUL.FTZ R2, R47, R48 ;  /* 0x000000302f027220 */ /* 0x002fe20000410000 */
[----:B------:R-:W-:-:S03]  /*b010*/  FMUL.FTZ R0, R48, 0.5 ;  /* 0x3f00000030007820 */ /* 0x000fc60000410000 */
[----:B------:R-:W-:-:S04]  /*b020*/  FFMA R3, -R2, R2, R47 ;  /* 0x0000000202037223 */ /* 0x000fc8000000012f */
[----:B------:R-:W-:-:S07]  /*b030*/  FFMA R2, R3, R0, R2 ;  /* 0x0000000003027223 */ /* 0x000fce0000000002 */
.L_x_208:
[----:B------:R-:W-:Y:S05]  /*b040*/  BSYNC.RECONVERGENT B0 ;  /* 0x0000000000007941 */ /* 0x000fea0003800200 */
.L_x_206:
        /* <DEDUP_REMOVED lines=32> */
[----:B------:R-:W-:Y:S01]  /*b250*/  MOV R57, R51 ;  /* 0x0000003300397202 */ /* 0x000fe20000000f00 */
[----:B------:R-:W-:Y:S01]  /*b260*/  IMAD.MOV.U32 R50, RZ, RZ, R52 ;  /* 0x000000ffff327224 */ /* 0x000fe200078e0034 */
[----:B------:R-:W-:Y:S01]  /*b270*/  MOV R60, 0xb2a0 ;  /* 0x0000b2a0003c7802 */ /* 0x000fe20000000f00 */
[----:B------:R-:W-:-:S07]  /*b280*/  IMAD.MOV.U32 R51, RZ, RZ, R53 ;  /* 0x000000ffff337224 */ /* 0x000fce00078e0035 */
[----:B------:R-:W-:Y:S05]  /*b290*/  CALL.REL.NOINC `($__internal_0_$__cuda_sm20_div_rn_f64_full) ;  /* 0x0000001c00e87944 */ /* 0x000fea0003c00000 */
[----:B------:R-:W-:Y:S02]  /*b2a0*/  IMAD.MOV.U32 R2, RZ, RZ, R48 ;  /* 0x000000ffff027224 */ /* 0x000fe400078e0030 */
[----:B------:R-:W-:-:S07]  /*b2b0*/  IMAD.MOV.U32 R3, RZ, RZ, R49 ;  /* 0x000000ffff037224 */ /* 0x000fce00078e0031 */
.L_x_210:
[----:B------:R-:W-:Y:S05]  /*b2c0*/  BSYNC.RECONVERGENT B1 ;  /* 0x0000000000017941 */ /* 0x000fea0003800200 */
.L_x_209:
        /* <DEDUP_REMOVED lines=25> */
.L_x_212:
[----:B-1----:R-:W-:Y:S01]  /*b460*/  FMUL.FTZ R2, R49, R46 ;  /* 0x0000002e31027220 */ /* 0x002fe20000410000 */
[----:B------:R-:W-:-:S03]  /*b470*/  FMUL.FTZ R0, R46, 0.5 ;  /* 0x3f0000002e007820 */ /* 0x000fc60000410000 */
[----:B------:R-:W-:-:S04]  /*b480*/  FFMA R3, -R2, R2, R49 ;  /* 0x0000000202037223 */ /* 0x000fc80000000131 */
[----:B------:R-:W-:-:S07]  /*b490*/  FFMA R2, R3, R0, R2 ;  /* 0x0000000003027223 */ /* 0x000fce0000000002 */
.L_x_213:
[----:B------:R-:W-:Y:S05]  /*b4a0*/  BSYNC.RECONVERGENT B0 ;  /* 0x0000000000007941 */ /* 0x000fea0003800200 */
.L_x_211:
        /* <DEDUP_REMOVED lines=39> */
.L_x_215:
[----:B------:R-:W-:Y:S05]  /*b720*/  BSYNC.RECONVERGENT B1 ;  /* 0x0000000000017941 */ /* 0x000fea0003800200 */
.L_x_214:
        /* <DEDUP_REMOVED lines=25> */
.L_x_217:
[----:B-1----:R-:W-:Y:S01]  /*b8c0*/  FMUL.FTZ R2, R49, R46 ;  /* 0x0000002e31027220 */ /* 0x002fe20000410000 */
[----:B------:R-:W-:-:S03]  /*b8d0*/  FMUL.FTZ R0, R46, 0.5 ;  /* 0x3f0000002e007820 */ /* 0x000fc60000410000 */
[----:B------:R-:W-:-:S04]  /*b8e0*/  FFMA R3, -R2, R2, R49 ;  /* 0x0000000202037223 */ /* 0x000fc80000000131 */
[----:B------:R-:W-:-:S07]  /*b8f0*/  FFMA R2, R3, R0, R2 ;  /* 0x0000000003027223 */ /* 0x000fce0000000002 */
.L_x_218:
[----:B------:R-:W-:Y:S05]  /*b900*/  BSYNC.RECONVERGENT B0 ;  /* 0x0000000000007941 */ /* 0x000fea0003800200 */
.L_x_216:
        /* <DEDUP_REMOVED lines=36> */
[----:B------:R-:W-:Y:S05]  /*bb50*/  CALL.REL.NOINC `($__internal_0_$__cuda_sm20_div_rn_f64_full) ;  /* 0x0000001400b87944 */ /* 0x000fea0003c00000 */
[----:B------:R-:W-:Y:S02]  /*bb60*/  IMAD.MOV.U32 R2, RZ, RZ, R48 ;  /* 0x000000ffff027224 */ /* 0x000fe400078e0030 */
[----:B------:R-:W-:-:S07]  /*bb70*/  IMAD.MOV.U32 R3, RZ, RZ, R49 ;  /* 0x000000ffff037224 */ /* 0x000fce00078e0031 */
.L_x_220:
[----:B------:R-:W-:Y:S05]  /*bb80*/  BSYNC.RECONVERGENT B1 ;  /* 0x0000000000017941 */ /* 0x000fea0003800200 */
.L_x_219:
        /* <DEDUP_REMOVED lines=25> */
.L_x_222:
[----:B-1----:R-:W-:Y:S01]  /*bd20*/  FMUL.FTZ R2, R49, R46 ;  /* 0x0000002e31027220 */ /* 0x002fe20000410000 */
[----:B------:R-:W-:-:S03]  /*bd30*/  FMUL.FTZ R0, R46, 0.5 ;  /* 0x3f0000002e007820 */ /* 0x000fc60000410000 */
[----:B------:R-:W-:-:S04]  /*bd40*/  FFMA R3, -R2, R2, R49 ;  /* 0x0000000202037223 */ /* 0x000fc80000000131 */
[----:B------:R-:W-:-:S07]  /*bd50*/  FFMA R2, R3, R0, R2 ;  /* 0x0000000003027223 */ /* 0x000fce0000000002 */
.L_x_223:
[----:B------:R-:W-:Y:S05]  /*bd60*/  BSYNC.RECONVERGENT B0 ;  /* 0x0000000000007941 */ /* 0x000fea0003800200 */
.L_x_221:
        /* <DEDUP_REMOVED lines=39> */
.L_x_225:
[----:B------:R-:W-:Y:S05]  /*bfe0*/  BSYNC.RECONVERGENT B1 ;  /* 0x0000000000017941 */ /* 0x000fea0003800200 */
.L_x_224:
[----:B------:R-:W-:Y:S01]  /*bff0*/  IADD3 R40, P0, PT, R40, 0xe0, RZ ;  /* 0x000000e028287810 */ /* 0x000fe20007f1e0ff */
[----:B------:R-:W-:-:S04]  /*c000*/  DADD R44, R54, R2 ;  /* 0x00000000362c7229 */ /* 0x000fc80000000002 */
[----:B------:R-:W-:Y:S01]  /*c010*/  IMAD.X R41, RZ, RZ, R41, P0 ;  /* 0x000000ffff297224 */ /* 0x000fe200000e0629 */
[----:B------:R-:W-:Y:S07]  /*c020*/  @P4 BRA `(.L_x_226) ;  /* 0xffffffec008c4947 */ /* 0x000fee000383ffff */
.L_x_205:
[----:B------:R-:W-:-:S13]  /*c030*/  ISETP.NE.AND P0, PT, R43, RZ, PT ;  /* 0x000000ff2b00720c */ /* 0x000fda0003f05270 */
        /* <DEDUP_REMOVED lines=29> */
.L_x_230:
[----:B-1----:R-:W-:Y:S01]  /*c210*/  FMUL.FTZ R2, R43, R46 ;  /* 0x0000002e2b027220 */ /* 0x002fe20000410000 */
[----:B------:R-:W-:-:S03]  /*c220*/  FMUL.FTZ R0, R46, 0.5 ;  /* 0x3f0000002e007820 */ /* 0x000fc60000410000 */
[----:B------:R-:W-:-:S04]  /*c230*/  FFMA R3, -R2, R2, R43 ;  /* 0x0000000202037223 */ /* 0x000fc8000000012b */
[----:B------:R-:W-:-:S07]  /*c240*/  FFMA R2, R3, R0, R2 ;  /* 0x0000000003027223 */ /* 0x000fce0000000002 */
.L_x_231:
[----:B------:R-:W-:Y:S05]  /*c250*/  BSYNC.RECONVERGENT B0 ;  /* 0x0000000000007941 */ /* 0x000fea0003800200 */
.L_x_229:
        /* <DEDUP_REMOVED lines=37> */
.L_x_233:
[----:B------:R-:W-:Y:S05]  /*c4b0*/  BSYNC.RECONVERGENT B1 ;  /* 0x0000000000017941 */ /* 0x000fea0003800200 */
.L_x_232:
        /* <DEDUP_REMOVED lines=25> */
.L_x_235:
[----:B-1----:R-:W-:Y:S01]  /*c650*/  FMUL.FTZ R2, R47, R42 ;  /* 0x0000002a2f027220 */ /* 0x002fe20000410000 */
[----:B------:R-:W-:-:S03]  /*c660*/  FMUL.FTZ R0, R42, 0.5 ;  /* 0x3f0000002a007820 */ /* 0x000fc60000410000 */
[----:B------:R-:W-:-:S04]  /*c670*/  FFMA R3, -R2, R2, R47 ;  /* 0x0000000202037223 */ /* 0x000fc8000000012f */
[----:B------:R-:W-:-:S07]  /*c680*/  FFMA R2, R3, R0, R2 ;  /* 0x0000000003027223 */ /* 0x000fce0000000002 */
.L_x_236:
[----:B------:R-:W-:Y:S05]  /*c690*/  BSYNC.RECONVERGENT B0 ;  /* 0x0000000000007941 */ /* 0x000fea0003800200 */
.L_x_234:
        /* <DEDUP_REMOVED lines=39> */
.L_x_238:
[----:B------:R-:W-:Y:S05]  /*c910*/  BSYNC.RECONVERGENT B1 ;  /* 0x0000000000017941 */ /* 0x000fea0003800200 */
.L_x_237:
[----:B------:R-:W-:Y:S01]  /*c920*/  DADD R44, R44, R2 ;  /* 0x000000002c2c7229 */ /* 0x000fe20000000002 */
[----:B------:R-:W-:-:S10]  /*c930*/  VIADD R27, R27, 0x2 ;  /* 0x000000021b1b7836 */ /* 0x000fd40000000000 */
.L_x_228:
        /* <DEDUP_REMOVED lines=29> */
.L_x_240:
[----:B-1----:R-:W-:Y:S01]  /*cb10*/  FMUL.FTZ R2, R27, R34 ;  /* 0x000000221b027220 */ /* 0x002fe20000410000 */
[----:B------:R-:W-:-:S03]  /*cb20*/  FMUL.FTZ R0, R34, 0.5 ;  /* 0x3f00000022007820 */ /* 0x000fc60000410000 */
[----:B------:R-:W-:-:S04]  /*cb30*/  FFMA R3, -R2, R2, R27 ;  /* 0x0000000202037223 */ /* 0x000fc8000000011b */
[----:B------:R-:W-:-:S07]  /*cb40*/  FFMA R2, R3, R0, R2 ;  /* 0x0000000003027223 */ /* 0x000fce0000000002 */
.L_x_241:
[----:B------:R-:W-:Y:S05]  /*cb50*/  BSYNC.RECONVERGENT B0 ;  /* 0x0000000000007941 */ /* 0x000fea0003800200 */
.L_x_239:
        /* <DEDUP_REMOVED lines=39> */
.L_x_243:
[----:B------:R-:W-:Y:S05]  /*cdd0*/  BSYNC.RECONVERGENT B1 ;  /* 0x0000000000017941 */ /* 0x000fea0003800200 */
.L_x_242:
[----:B------:R-:W-:-:S11]  /*cde0*/  DADD R44, R44, R2 ;  /* 0x000000002c2c7229 */ /* 0x000fd60000000002 */
.L_x_227:
[----:B------:R-:W-:Y:S01]  /*cdf0*/  UMOV UR4, 0x60000000 ;  /* 0x6000000000047882 */ /* 0x000fe20000000000 */
[----:B------:R-:W-:Y:S02]  /*ce00*/  UMOV UR5, 0x3dd25598 ;  /* 0x3dd2559800057882 */ /* 0x000fe40000000000 */
[----:B------:R-:W-:-:S11]  /*ce10*/  DMUL R44, R44, -UR4 ;  /* 0x800000042c2c7c28 */ /* 0x000fd60008000000 */
.L_x_204:
        /* <DEDUP_REMOVED lines=8> */
[----:B------:R-:W-:Y:S01]  /*cea0*/  ST.E.64 desc[UR4][R4.64+0x10], R44 ;  /* 0x0000102c04007985 */ /* 0x000fe2000c101b04 */
[C---:B------:R-:W-:Y:S02]  /*ceb0*/  R2UR UR12, R22.reuse ;  /* 0x00000000160c72ca */ /* 0x040fe400000e0000 */
[----:B------:R-:W-:Y:S01]  /*cec0*/  R2UR UR13, R23 ;  /* 0x00000000170d72ca */ /* 0x000fe200000e0000 */
[----:B------:R-:W-:Y:S01]  /*ced0*/  ST.E.64 desc[UR6][R18.64], R28 ;  /* 0x0000001c12007985 */ /* 0x000fe2000c101b06 */
[----:B-----5:R-:W0:Y:S01]  /*cee0*/  S2R R39, SR_TID.X ;  /* 0x0000000000277919 */ /* 0x020e220000002100 */
[----:B------:R-:W0:Y:S02]  /*cef0*/  LDC R0, c[0x0][0x360] ;  /* 0x0000d800ff007b82 */ /* 0x000e240000000800 */
[----:B------:R-:W-:Y:S04]  /*cf00*/  ST.E.64 desc[UR8][R18.64+0x8], R30 ;  /* 0x0000081e12007985 */ /* 0x000fe8000c101b08 */
[----:B------:R-:W-:Y:S02]  /*cf10*/  ST.E.64 desc[UR10][R18.64+0x10], R32 ;  /* 0x0000102012007985 */ /* 0x000fe4000c101b0a */
[----:B------:R-:W1:Y:S02]  /*cf20*/  LDC.64 R36, c[0x0][0x388] ;  /* 0x0000e200ff247b82 */ /* 0x000e640000000a00 */
        /* <DEDUP_REMOVED lines=8> */
[----:B------:R-:W0:Y:S01]  /*cfb0*/  S2UR UR6, SR_CTAID.X ;  /* 0x00000000000679c3 */ /* 0x000e220000002500 */
[----:B------:R-:W-:Y:S01]  /*cfc0*/  UMOV UR4, 0xe0000000 ;  /* 0xe000000000047882 */ /* 0x000fe20000000000 */
[----:B------:R-:W-:Y:S01]  /*cfd0*/  UMOV UR5, 0x3f50624d ;  /* 0x3f50624d00057882 */ /* 0x000fe20000000000 */
[C---:B------:R-:W-:Y:S01]  /*cfe0*/  R2UR UR17, R23.reuse ;  /* 0x00000000171172ca */ /* 0x040fe200000e0000 */
[----:B------:R-:W-:Y:S01]  /*cff0*/  DFMA R8, R28, UR4, R8 ;  /* 0x000000041c087c2b */ /* 0x000fe20008000008 */
[C---:B------:R-:W-:Y:S01]  /*d000*/  R2UR UR18, R22.reuse ;  /* 0x00000000161272ca */ /* 0x040fe200000e0000 */
[----:B------:R-:W-:Y:S01]  /*d010*/  DFMA R10, R30, UR4, R10 ;  /* 0x000000041e0a7c2b */ /* 0x000fe2000800000a */
[C---:B------:R-:W-:Y:S01]  /*d020*/  R2UR UR19, R23.reuse ;  /* 0x00000000171372ca */ /* 0x040fe200000e0000 */
[----:B------:R-:W-:Y:S01]  /*d030*/  DFMA R12, R32, UR4, R12 ;  /* 0x00000004200c7c2b */ /* 0x000fe2000800000c */
[----:B------:R-:W-:Y:S01]  /*d040*/  R2UR UR20, R22 ;  /* 0x00000000161472ca */ /* 0x000fe200000e0000 */
[----:B--2---:R-:W-:Y:S01]  /*d050*/  DFMA R2, R2, UR4, R14 ;  /* 0x0000000402027c2b */ /* 0x004fe2000800000e */
[----:B------:R-:W-:Y:S01]  /*d060*/  R2UR UR21, R23 ;  /* 0x00000000171572ca */ /* 0x000fe200000e0000 */
[----:B------:R-:W-:Y:S01]  /*d070*/  DFMA R20, R26, UR4, R20 ;  /* 0x000000041a147c2b */ /* 0x000fe20008000014 */
[----:B0-----:R-:W-:Y:S01]  /*d080*/  IMAD R29, R0, UR6, R39 ;  /* 0x00000006001d7c24 */ /* 0x001fe2000f8e0227 */
[----:B------:R-:W-:-:S03]  /*d090*/  R2UR UR6, R22 ;  /* 0x00000000160672ca */ /* 0x000fc600000e0000 */
[----:B-1----:R-:W-:Y:S01]  /*d0a0*/  IMAD.WIDE R14, R29, 0x38, R36 ;  /* 0x000000381d0e7825 */ /* 0x002fe200078e0224 */
[----:B----4-:R-:W-:Y:S01]  /*d0b0*/  DFMA R24, R34, UR4, R24 ;  /* 0x0000000422187c2b */ /* 0x010fe20008000018 */
[----:B------:R3:W-:Y:S08]  /*d0c0*/  ST.E.64 desc[UR8][R18.64+0x28], R34 ;  /* 0x0000282212007985 */ /* 0x0007f0000c101b08 */
[----:B------:R3:W-:Y:S04]  /*d0d0*/  STG.E.64 desc[UR6][R14.64], R6 ;  /* 0x000000060e007986 */ /* 0x0007e8000c101b06 */
[----:B------:R3:W-:Y:S04]  /*d0e0*/  STG.E.64 desc[UR10][R14.64+0x8], R8 ;  /* 0x000008080e007986 */ /* 0x0007e8000c101b0a */
[----:B------:R3:W-:Y:S04]  /*d0f0*/  STG.E.64 desc[UR12][R14.64+0x20], R2 ;  /* 0x000020020e007986 */ /* 0x0007e8000c101b0c */
[----:B------:R3:W-:Y:S04]  /*d100*/  STG.E.64 desc[UR14][R14.64+0x10], R10 ;  /* 0x0000100a0e007986 */ /* 0x0007e8000c101b0e */
[----:B------:R3:W-:Y:S04]  /*d110*/  STG.E.64 desc[UR16][R14.64+0x28], R20 ;  /* 0x000028140e007986 */ /* 0x0007e8000c101b10 */
[----:B------:R3:W-:Y:S04]  /*d120*/  STG.E.64 desc[UR18][R14.64+0x18], R12 ;  /* 0x0000180c0e007986 */ /* 0x0007e8000c101b12 */
[----:B------:R3:W-:Y:S01]  /*d130*/  STG.E.64 desc[UR20][R14.64+0x30], R24 ;  /* 0x000030180e007986 */ /* 0x0007e2000c101b14 */
[----:B------:R-:W-:Y:S06]  /*d140*/  BAR.SYNC.DEFER_BLOCKING 0x0 ;  /* 0x0000000000007b1d */ /* 0x000fec0000010000 */
.L_x_3:
[----:B---3--:R-:W-:-:S04]  /*d150*/  MOV R2, 0x8 ;  /* 0x0000000800027802 */ /* 0x008fc80000000f00 */
[----:B------:R0:W1:Y:S03]  /*d160*/  LDC.64 R6, c[0x4][R2] ;  /* 0x0100000002067b82 */ /* 0x0000660000000a00 */
[----:B------:R-:W-:-:S07]  /*d170*/  LEPC R20, `(.L_x_244) ;  /* 0x000000001014794e */ /* 0x000fce0000000000 */
[----:B01----:R-:W-:Y:S05]  /*d180*/  CALL.ABS.NOINC R6 ;  /* 0x0000000006007343 */ /* 0x003fea0003c00000 */
.L_x_244:
[----:B------:R0:W1:Y:S01]  /*d190*/  LDC.64 R6, c[0x4][R2] ;  /* 0x0100000002067b82 */ /* 0x0000620000000a00 */
[----:B------:R-:W-:Y:S02]  /*d1a0*/  IMAD.MOV.U32 R4, RZ, RZ, R16 ;  /* 0x000000ffff047224 */ /* 0x000fe400078e0010 */
[----:B------:R-:W-:-:S07]  /*d1b0*/  IMAD.MOV.U32 R5, RZ, RZ, R17 ;  /* 0x000000ffff057224 */ /* 0x000fce00078e0011 */
[----:B------:R-:W-:-:S07]  /*d1c0*/  LEPC R20, `(.L_x_245) ;  /* 0x000000001014794e */ /* 0x000fce0000000000 */
[----:B01----:R-:W-:Y:S05]  /*d1d0*/  CALL.ABS.NOINC R6 ;  /* 0x0000000006007343 */ /* 0x003fea0003c00000 */
.L_x_245:
[----:B------:R-:W0:Y:S01]  /*d1e0*/  LDC.64 R2, c[0x4][R2] ;  /* 0x0100000002027b82 */ /* 0x000e220000000a00 */
[----:B------:R-:W-:Y:S02]  /*d1f0*/  IMAD.MOV.U32 R4, RZ, RZ, R18 ;  /* 0x000000ffff047224 */ /* 0x000fe400078e0012 */
[----:B------:R-:W-:-:S07]  /*d200*/  IMAD.MOV.U32 R5, RZ, RZ, R19 ;  /* 0x000000ffff057224 */ /* 0x000fce00078e0013 */
[----:B------:R-:W-:-:S07]  /*d210*/  LEPC R20, `(.L_x_246) ;  /* 0x000000001014794e */ /* 0x000fce0000000000 */
[----:B0-----:R-:W-:Y:S05]  /*d220*/  CALL.ABS.NOINC R2 ;  /* 0x0000000002007343 */ /* 0x001fea0003c00000 */
.L_x_246:
[----:B------:R-:W-:Y:S05]  /*d230*/  EXIT ;  /* 0x000000000000794d */ /* 0x000fea0003800000 */
        .weak           $__internal_0_$__cuda_sm20_div_rn_f64_full
        .type           $__internal_0_$__cuda_sm20_div_rn_f64_full,@function
        .size           $__internal_0_$__cuda_sm20_div_rn_f64_full,($__internal_1_$__cuda_sm20_sqrt_rn_f32_slowpath - $__internal_0_$__cuda_sm20_div_rn_f64_full)
$__internal_0_$__cuda_sm20_div_rn_f64_full:
[----:B------:R-:W-:Y:S01]  /*d240*/  FSETP.GEU.AND P0, PT, |R57|, 1.469367938527859385e-39, PT ;  /* 0x001000003900780b */ /* 0x000fe20003f0e200 */
[----:B------:R-:W-:Y:S01]  /*d250*/  IMAD.MOV.U32 R58, RZ, RZ, R50 ;  /* 0x000000ffff3a7224 */ /* 0x000fe200078e0032 */
[C---:B------:R-:W-:Y:S01]  /*d260*/  FSETP.GEU.AND P1, PT, |R51|.reuse, 1.469367938527859385e-39, PT ;  /* 0x001000003300780b */ /* 0x040fe20003f2e200 */
[----:B------:R-:W-:Y:S01]  /*d270*/  IMAD.MOV.U32 R59, RZ, RZ, R51 ;  /* 0x000000ffff3b7224 */ /* 0x000fe200078e0033 */
[----:B------:R-:W-:Y:S01]  /*d280*/  LOP3.LUT R2, R51, 0x800fffff, RZ, 0xc0, !PT ;  /* 0x800fffff33027812 */ /* 0x000fe200078ec0ff */
[----:B------:R-:W-:Y:S01]  /*d290*/  IMAD.MOV.U32 R56, RZ, RZ, R0 ;  /* 0x000000ffff387224 */ /* 0x000fe200078e0000 */
[----:B------:R-:W-:Y:S01]  /*d2a0*/  LOP3.LUT R63, R57, 0x7ff00000, RZ, 0xc0, !PT ;  /* 0x7ff00000393f7812 */ /* 0x000fe200078ec0ff */
[----:B------:R-:W-:Y:S01]  /*d2b0*/  IMAD.MOV.U32 R61, RZ, RZ, 0x1ca00000 ;  /* 0x1ca00000ff3d7424 */ /* 0x000fe200078e00ff */
[----:B------:R-:W-:Y:S01]  /*d2c0*/  LOP3.LUT R3, R2, 0x3ff00000, RZ, 0xfc, !PT ;  /* 0x3ff0000002037812 */ /* 0x000fe200078efcff */
[----:B------:R-:W-:Y:S01]  /*d2d0*/  IMAD.MOV.U32 R2, RZ, RZ, R50 ;  /* 0x000000ffff027224 */ /* 0x000fe200078e0032 */
[----:B------:R-:W-:Y:S01]  /*d2e0*/  LOP3.LUT R62, R51, 0x7ff00000, RZ, 0xc0, !PT ;  /* 0x7ff00000333e7812 */ /* 0x000fe200078ec0ff */
[----:B------:R-:W-:Y:S01]  /*d2f0*/  IMAD.MOV.U32 R46, RZ, RZ, R56 ;  /* 0x000000ffff2e7224 */ /* 0x000fe200078e0038 */
[----:B------:R-:W-:Y:S01]  /*d300*/  BSSY.RECONVERGENT B0, `(.L_x_247) ;  /* 0x000004f000007945 */ /* 0x000fe20003800200 */
[----:B------:R-:W-:Y:S01]  /*d310*/  @!P0 LOP3.LUT R0, R59, 0x7ff00000, RZ, 0xc0, !PT ;  /* 0x7ff000003b008812 */ /* 0x000fe200078ec0ff */
[----:B------:R-:W-:Y:S01]  /*d320*/  @!P0 IMAD.MOV.U32 R48, RZ, RZ, RZ ;  /* 0x000000ffff308224 */ /* 0x000fe200078e00ff */
[----:B------:R-:W-:Y:S01]  /*d330*/  @!P1 DMUL R2, R58, 8.98846567431157953865e+307 ;  /* 0x7fe000003a029828 */ /* 0x000fe20000000000 */
[C---:B------:R-:W-:Y:S01]  /*d340*/  ISETP.GE.U32.AND P3, PT, R63.reuse, R62, PT ;  /* 0x0000003e3f00720c */ /* 0x040fe20003f66070 */
[----:B------:R-:W-:Y:S01]  /*d350*/  IMAD.MOV.U32 R50, RZ, RZ, 0x1 ;  /* 0x00000001ff327424 */ /* 0x000fe200078e00ff */
[----:B------:R-:W-:Y:S01]  /*d360*/  @!P0 ISETP.GE.U32.AND P2, PT, R63, R0, PT ;  /* 0x000000003f00820c */ /* 0x000fe20003f46070 */
[----:B------:R-:W-:Y:S01]  /*d370*/  IMAD.MOV.U32 R0, RZ, RZ, R62 ;  /* 0x000000ffff007224 */ /* 0x000fe200078e003e */
[C---:B------:R-:W-:Y:S01]  /*d380*/  SEL R47, R61.reuse, 0x63400000, !P3 ;  /* 0x634000003d2f7807 */ /* 0x040fe20005800000 */
[----:B------:R-:W0:Y:S01]  /*d390*/  MUFU.RCP64H R51, R3 ;  /* 0x0000000300337308 */ /* 0x000e220000001800 */
[----:B------:R-:W-:-:S02]  /*d3a0*/  @!P0 SEL R49, R61, 0x63400000, !P2 ;  /* 0x634000003d318807 */ /* 0x000fc40005000000 */
[--C-:B------:R-:W-:Y:S02]  /*d3b0*/  LOP3.LUT R47, R47, 0x800fffff, R57.reuse, 0xf8, !PT ;  /* 0x800fffff2f2f7812 */ /* 0x100fe400078ef839 */
[----:B------:R-:W-:Y:S02]  /*d3c0*/  @!P0 LOP3.LUT R49, R49, 0x80000000, R57, 0xf8, !PT ;  /* 0x8000000031318812 */ /* 0x000fe400078ef839 */
[----:B------:R-:W-:Y:S02]  /*d3d0*/  @!P1 LOP3.LUT R0, R3, 0x7ff00000, RZ, 0xc0, !PT ;  /* 0x7ff0000003009812 */ /* 0x000fe400078ec0ff */
[----:B------:R-:W-:-:S06]  /*d3e0*/  @!P0 LOP3.LUT R49, R49, 0x100000, RZ, 0xfc, !PT ;  /* 0x0010000031318812 */ /* 0x000fcc00078efcff */
[----:B------:R-:W-:Y:S02]  /*d3f0*/  @!P0 DFMA R46, R46, 2, -R48 ;  /* 0x400000002e2e882b */ /* 0x000fe40000000830 */
[----:B0-----:R-:W-:-:S08]  /*d400*/  DFMA R48, R50, -R2, 1 ;  /* 0x3ff000003230742b */ /* 0x001fd00000000802 */
[----:B------:R-:W-:-:S08]  /*d410*/  DFMA R48, R48, R48, R48 ;  /* 0x000000303030722b */ /* 0x000fd00000000030 */
[----:B------:R-:W-:-:S08]  /*d420*/  DFMA R48, R50, R48, R50 ;  /* 0x000000303230722b */ /* 0x000fd00000000032 */
[----:B------:R-:W-:-:S08]  /*d430*/  DFMA R50, R48, -R2, 1 ;  /* 0x3ff000003032742b */ /* 0x000fd00000000802 */
[----:B------:R-:W-:-:S08]  /*d440*/  DFMA R50, R48, R50, R48 ;  /* 0x000000323032722b */ /* 0x000fd00000000030 */
[----:B------:R-:W-:-:S08]  /*d450*/  DMUL R48, R50, R46 ;  /* 0x0000002e32307228 */ /* 0x000fd00000000000 */
[----:B------:R-:W-:-:S08]  /*d460*/  DFMA R52, R48, -R2, R46 ;  /* 0x800000023034722b */ /* 0x000fd0000000002e */
[----:B------:R-:W-:Y:S01]  /*d470*/  DFMA R52, R50, R52, R48 ;  /* 0x000000343234722b */ /* 0x000fe20000000030 */
[----:B------:R-:W-:Y:S01]  /*d480*/  IMAD.MOV.U32 R51, RZ, RZ, R63 ;  /* 0x000000ffff337224 */ /* 0x000fe200078e003f */
[----:B------:R-:W-:-:S05]  /*d490*/  @!P0 LOP3.LUT R51, R47, 0x7ff00000, RZ, 0xc0, !PT ;  /* 0x7ff000002f338812 */ /* 0x000fca00078ec0ff */
[----:B------:R-:W-:-:S05]  /*d4a0*/  VIADD R48, R51, 0xffffffff ;  /* 0xffffffff33307836 */ /* 0x000fca0000000000 */
[----:B------:R-:W-:Y:S02]  /*d4b0*/  ISETP.GT.U32.AND P0, PT, R48, 0x7feffffe, PT ;  /* 0x7feffffe3000780c */ /* 0x000fe40003f04070 */
[----:B------:R-:W-:-:S04]  /*d4c0*/  IADD3 R48, PT, PT, R0, -0x1, RZ ;  /* 0xffffffff00307810 */ /* 0x000fc80007ffe0ff */
[----:B------:R-:W-:-:S13]  /*d4d0*/  ISETP.GT.U32.OR P0, PT, R48, 0x7feffffe, P0 ;  /* 0x7feffffe3000780c */ /* 0x000fda0000704470 */
[----:B------:R-:W-:Y:S05]  /*d4e0*/  @P0 BRA `(.L_x_248) ;  /* 0x00000000006c0947 */ /* 0x000fea0003800000 */
[----:B------:R-:W-:Y:S01]  /*d4f0*/  LOP3.LUT R48, R59, 0x7ff00000, RZ, 0xc0, !PT ;  /* 0x7ff000003b307812 */ /* 0x000fe200078ec0ff */
[----:B------:R-:W-:-:S03]  /*d500*/  IMAD.MOV.U32 R50, RZ, RZ, RZ ;  /* 0x000000ffff327224 */ /* 0x000fc600078e00ff */
[CC--:B------:R-:W-:Y:S02]  /*d510*/  VIADDMNMX R0, R63.reuse, -R48.reuse, 0xb9600000, !PT ;  /* 0xb96000003f007446 */ /* 0x0c0fe40007800930 */
[----:B------:R-:W-:Y:S02]  /*d520*/  ISETP.GE.U32.AND P0, PT, R63, R48, PT ;  /* 0x000000303f00720c */ /* 0x000fe40003f06070 */
[----:B------:R-:W-:Y:S02]  /*d530*/  VIMNMX R0, PT, PT, R0, 0x46a00000, PT ;  /* 0x46a0000000007848 */ /* 0x000fe40003fe0100 */
[----:B------:R-:W-:-:S05]  /*d540*/  SEL R61, R61, 0x63400000, !P0 ;  /* 0x634000003d3d7807 */ /* 0x000fca0004000000 */
[----:B------:R-:W-:-:S04]  /*d550*/  IMAD.IADD R0, R0, 0x1, -R61 ;  /* 0x0000000100007824 */ /* 0x000fc800078e0a3d */
[----:B------:R-:W-:-:S06]  /*d560*/  VIADD R51, R0, 0x7fe00000 ;  /* 0x7fe0000000337836 */ /* 0x000fcc0000000000 */
[----:B------:R-:W-:-:S10]  /*d570*/  DMUL R48, R52, R50 ;  /* 0x0000003234307228 */ /* 0x000fd40000000000 */
[----:B------:R-:W-:-:S13]  /*d580*/  FSETP.GTU.AND P0, PT, |R49|, 1.469367938527859385e-39, PT ;  /* 0x001000003100780b */ /* 0x000fda0003f0c200 */
[----:B------:R-:W-:Y:S05]  /*d590*/  @P0 BRA `(.L_x_249) ;  /* 0x0000000000940947 */ /* 0x000fea0003800000 */
[----:B------:R-:W-:Y:S01]  /*d5a0*/  DFMA R2, R52, -R2, R46 ;  /* 0x800000023402722b */ /* 0x000fe2000000002e */
[----:B------:R-:W-:-:S09]  /*d5b0*/  IMAD.MOV.U32 R50, RZ, RZ, RZ ;  /* 0x000000ffff327224 */ /* 0x000fd200078e00ff */
[C---:B------:R-:W-:Y:S02]  /*d5c0*/  FSETP.NEU.AND P0, PT, R3.reuse, RZ, PT ;  /* 0x000000ff0300720b */ /* 0x040fe40003f0d000 */
[----:B------:R-:W-:-:S04]  /*d5d0*/  LOP3.LUT R59, R3, 0x80000000, R59, 0x48, !PT ;  /* 0x80000000033b7812 */ /* 0x000fc800078e483b */
[----:B------:R-:W-:-:S07]  /*d5e0*/  LOP3.LUT R51, R59, R51, RZ, 0xfc, !PT ;  /* 0x000000333b337212 */ /* 0x000fce00078efcff */
[----:B------:R-:W-:Y:S05]  /*d5f0*/  @!P0 BRA `(.L_x_249) ;  /* 0x00000000007c8947 */ /* 0x000fea0003800000 */
[----:B------:R-:W-:Y:S01]  /*d600*/  IMAD.MOV R3, RZ, RZ, -R0 ;  /* 0x000000ffff037224 */ /* 0x000fe200078e0a00 */
[----:B------:R-:W-:Y:S01]  /*d610*/  DMUL.RP R50, R52, R50 ;  /* 0x0000003234327228 */ /* 0x000fe20000008000 */
[----:B------:R-:W-:-:S06]  /*d620*/  IMAD.MOV.U32 R2, RZ, RZ, RZ ;  /* 0x000000ffff027224 */ /* 0x000fcc00078e00ff */
[----:B------:R-:W-:-:S03]  /*d630*/  DFMA R2, R48, -R2, R52 ;  /* 0x800000023002722b */ /* 0x000fc60000000034 */
[----:B------:R-:W-:-:S03]  /*d640*/  LOP3.LUT R59, R51, R59, RZ, 0x3c, !PT ;  /* 0x0000003b333b7212 */ /* 0x000fc600078e3cff */
[----:B------:R-:W-:-:S04]  /*d650*/  IADD3 R2, PT, PT, -R0, -0x43300000, RZ ;  /* 0xbcd0000000027810 */ /* 0x000fc80007ffe1ff */
[----:B------:R-:W-:-:S04]  /*d660*/  FSETP.NEU.AND P0, PT, |R3|, R2, PT ;  /* 0x000000020300720b */ /* 0x000fc80003f0d200 */
[----:B------:R-:W-:Y:S02]  /*d670*/  FSEL R48, R50, R48, !P0 ;  /* 0x0000003032307208 */ /* 0x000fe40004000000 */
[----:B------:R-:W-:Y:S01]  /*d680*/  FSEL R49, R59, R49, !P0 ;  /* 0x000000313b317208 */ /* 0x000fe20004000000 */
[----:B------:R-:W-:Y:S06]  /*d690*/  BRA `(.L_x_249) ;  /* 0x0000000000547947 */ /* 0x000fec0003800000 */
.L_x_248:
[----:B------:R-:W-:-:S14]  /*d6a0*/  DSETP.NAN.AND P0, PT, R56, R56, PT ;  /* 0x000000383800722a */ /* 0x000fdc0003f08000 */
[----:B------:R-:W-:Y:S05]  /*d6b0*/  @P0 BRA `(.L_x_250) ;  /* 0x0000000000440947 */ /* 0x000fea0003800000 */
[----:B------:R-:W-:-:S14]  /*d6c0*/  DSETP.NAN.AND P0, PT, R58, R58, PT ;  /* 0x0000003a3a00722a */ /* 0x000fdc0003f08000 */
[----:B------:R-:W-:Y:S05]  /*d6d0*/  @P0 BRA `(.L_x_251) ;  /* 0x0000000000300947 */ /* 0x000fea0003800000 */
[----:B------:R-:W-:Y:S01]  /*d6e0*/  ISETP.NE.AND P0, PT, R51, R0, PT ;  /* 0x000000003300720c */ /* 0x000fe20003f05270 */
[----:B------:R-:W-:Y:S02]  /*d6f0*/  IMAD.MOV.U32 R48, RZ, RZ, 0x0 ;  /* 0x00000000ff307424 */ /* 0x000fe400078e00ff */
[----:B------:R-:W-:-:S10]  /*d700*/  IMAD.MOV.U32 R49, RZ, RZ, -0x80000 ;  /* 0xfff80000ff317424 */ /* 0x000fd400078e00ff */
[----:B------:R-:W-:Y:S05]  /*d710*/  @!P0 BRA `(.L_x_249) ;  /* 0x0000000000348947 */ /* 0x000fea0003800000 */
[----:B------:R-:W-:Y:S02]  /*d720*/  ISETP.NE.AND P0, PT, R51, 0x7ff00000, PT ;  /* 0x7ff000003300780c */ /* 0x000fe40003f05270 */
[----:B------:R-:W-:Y:S02]  /*d730*/  LOP3.LUT R49, R57, 0x80000000, R59, 0x48, !PT ;  /* 0x8000000039317812 */ /* 0x000fe400078e483b */
[----:B------:R-:W-:-:S13]  /*d740*/  ISETP.EQ.OR P0, PT, R0, RZ, !P0 ;  /* 0x000000ff0000720c */ /* 0x000fda0004702670 */
[----:B------:R-:W-:Y:S01]  /*d750*/  @P0 LOP3.LUT R0, R49, 0x7ff00000, RZ, 0xfc, !PT ;  /* 0x7ff0000031000812 */ /* 0x000fe200078efcff */
[----:B------:R-:W-:Y:S02]  /*d760*/  @!P0 IMAD.MOV.U32 R48, RZ, RZ, RZ ;  /* 0x000000ffff308224 */ /* 0x000fe400078e00ff */
[----:B------:R-:W-:Y:S02]  /*d770*/  @P0 IMAD.MOV.U32 R48, RZ, RZ, RZ ;  /* 0x000000ffff300224 */ /* 0x000fe400078e00ff */
[----:B------:R-:W-:Y:S01]  /*d780*/  @P0 IMAD.MOV.U32 R49, RZ, RZ, R0 ;  /* 0x000000ffff310224 */ /* 0x000fe200078e0000 */
[----:B------:R-:W-:Y:S06]  /*d790*/  BRA `(.L_x_249) ;  /* 0x0000000000147947 */ /* 0x000fec0003800000 */
.L_x_251:
[----:B------:R-:W-:Y:S01]  /*d7a0*/  LOP3.LUT R49, R59, 0x80000, RZ, 0xfc, !PT ;  /* 0x000800003b317812 */ /* 0x000fe200078efcff */
[----:B------:R-:W-:Y:S01]  /*d7b0*/  IMAD.MOV.U32 R48, RZ, RZ, R58 ;  /* 0x000000ffff307224 */ /* 0x000fe200078e003a */
[----:B------:R-:W-:Y:S06]  /*d7c0*/  BRA `(.L_x_249) ;  /* 0x0000000000087947 */ /* 0x000fec0003800000 */
.L_x_250:
[----:B------:R-:W-:Y:S01]  /*d7d0*/  LOP3.LUT R49, R57, 0x80000, RZ, 0xfc, !PT ;  /* 0x0008000039317812 */ /* 0x000fe200078efcff */
[----:B------:R-:W-:-:S07]  /*d7e0*/  IMAD.MOV.U32 R48, RZ, RZ, R56 ;  /* 0x000000ffff307224 */ /* 0x000fce00078e0038 */
.L_x_249:
[----:B------:R-:W-:Y:S05]  /*d7f0*/  BSYNC.RECONVERGENT B0 ;  /* 0x0000000000007941 */ /* 0x000fea0003800200 */
.L_x_247:
[----:B------:R-:W-:Y:S02]  /*d800*/  IMAD.MOV.U32 R2, RZ, RZ, R60 ;  /* 0x000000ffff027224 */ /* 0x000fe400078e003c */
[----:B------:R-:W-:-:S04]  /*d810*/  IMAD.MOV.U32 R3, RZ, RZ, 0x0 ;  /* 0x00000000ff037424 */ /* 0x000fc800078e00ff */
[----:B------:R-:W-:Y:S05]  /*d820*/  RET.REL.NODEC R2 `(_Z8simulatePiP5point) ;  /* 0xffffff2402f47950 */ /* 0x000fea0003c3ffff */
        .weak           $__internal_1_$__cuda_sm20_sqrt_rn_f32_slowpath
        .type           $__internal_1_$__cuda_sm20_sqrt_rn_f32_slowpath,@function
        .size           $__internal_1_$__cuda_sm20_sqrt_rn_f32_slowpath,(.L_x_255 - $__internal_1_$__cuda_sm20_sqrt_rn_f32_slowpath)
$__internal_1_$__cuda_sm20_sqrt_rn_f32_slowpath:
[----:B------:R-:W-:-:S13]  /*d830*/  LOP3.LUT P0, RZ, R0, 0x7fffffff, RZ, 0xc0, !PT ;  /* 0x7fffffff00ff7812 */ /* 0x000fda000780c0ff */
[----:B------:R-:W-:Y:S01]  /*d840*/  @!P0 IMAD.MOV.U32 R2, RZ, RZ, R0 ;  /* 0x000000ffff028224 */ /* 0x000fe200078e0000 */
[----:B------:R-:W-:Y:S06]  /*d850*/  @!P0 BRA `(.L_x_252) ;  /* 0x0000000000408947 */ /* 0x000fec0003800000 */
[----:B------:R-:W-:-:S13]  /*d860*/  FSETP.GEU.FTZ.AND P0, PT, R0, RZ, PT ;  /* 0x000000ff0000720b */ /* 0x000fda0003f1e000 */
[----:B------:R-:W-:Y:S01]  /*d870*/  @!P0 IMAD.MOV.U32 R2, RZ, RZ, 0x7fffffff ;  /* 0x7fffffffff028424 */ /* 0x000fe200078e00ff */
[----:B------:R-:W-:Y:S06]  /*d880*/  @!P0 BRA `(.L_x_252) ;  /* 0x0000000000348947 */ /* 0x000fec0003800000 */
[----:B------:R-:W-:-:S13]  /*d890*/  FSETP.GTU.FTZ.AND P0, PT, |R0|, +INF , PT ;  /* 0x7f8000000000780b */ /* 0x000fda0003f1c200 */
[----:B------:R-:W-:Y:S01]  /*d8a0*/  @P0 FADD.FTZ R2, R0, 1 ;  /* 0x3f80000000020421 */ /* 0x000fe20000010000 */
[----:B------:R-:W-:Y:S06]  /*d8b0*/  @P0 BRA `(.L_x_252) ;  /* 0x0000000000280947 */ /* 0x000fec0003800000 */
[----:B------:R-:W-:-:S13]  /*d8c0*/  FSETP.NEU.FTZ.AND P0, PT, |R0|, +INF , PT ;  /* 0x7f8000000000780b */ /* 0x000fda0003f1d200 */
[----:B------:R-:W-:-:S04]  /*d8d0*/  @P0 FFMA R3, R0, 1.84467440737095516160e+19, RZ ;  /* 0x5f80000000030823 */ /* 0x000fc800000000ff */
[----:B------:R-:W0:Y:S02]  /*d8e0*/  @P0 MUFU.RSQ R2, R3 ;  /* 0x0000000300020308 */ /* 0x000e240000001400 */
[----:B0-----:R-:W-:Y:S01]  /*d8f0*/  @P0 FMUL.FTZ R56, R3, R2 ;  /* 0x0000000203380220 */ /* 0x001fe20000410000 */
[----:B------:R-:W-:Y:S01]  /*d900*/  @P0 FMUL.FTZ R58, R2, 0.5 ;  /* 0x3f000000023a0820 */ /* 0x000fe20000410000 */
[----:B------:R-:W-:Y:S02]  /*d910*/  @!P0 IMAD.MOV.U32 R2, RZ, RZ, R0 ;  /* 0x000000ffff028224 */ /* 0x000fe400078e0000 */
[----:B------:R-:W-:-:S04]  /*d920*/  @P0 FADD.FTZ R57, -R56, -RZ ;  /* 0x800000ff38390221 */ /* 0x000fc80000010100 */
[----:B------:R-:W-:-:S04]  /*d930*/  @P0 FFMA R57, R56, R57, R3 ;  /* 0x0000003938390223 */ /* 0x000fc80000000003 */
[----:B------:R-:W-:-:S04]  /*d940*/  @P0 FFMA R57, R57, R58, R56 ;  /* 0x0000003a39390223 */ /* 0x000fc80000000038 */
[----:B------:R-:W-:-:S07]  /*d950*/  @P0 FMUL.FTZ R2, R57, 2.3283064365386962891e-10 ;  /* 0x2f80000039020820 */ /* 0x000fce0000410000 */
.L_x_252:
[----:B------:R-:W-:Y:S02]  /*d960*/  IMAD.MOV.U32 R0, RZ, RZ, R2 ;  /* 0x000000ffff007224 */ /* 0x000fe400078e0002 */
[----:B------:R-:W-:Y:S02]  /*d970*/  IMAD.MOV.U32 R2, RZ, RZ, R59 ;  /* 0x000000ffff027224 */ /* 0x000fe400078e003b */
[----:B------:R-:W-:-:S04]  /*d980*/  IMAD.MOV.U32 R3, RZ, RZ, 0x0 ;  /* 0x00000000ff037424 */ /* 0x000fc800078e00ff */
[----:B------:R-:W-:Y:S05]  /*d990*/  RET.REL.NODEC R2 `(_Z8simulatePiP5point) ;  /* 0xffffff2402987950 */ /* 0x000fea0003c3ffff */
.L_x_253:
[----:B------:R-:W-:-:S00]  /*d9a0*/  BRA `(.L_x_253) ;  /* 0xfffffffc00fc7947 */ /* 0x000fc0000383ffff */
[----:B------:R-:W-:-:S00]  /*d9b0*/  NOP ;  /* 0x0000000000007918 */ /* 0x000fc00000000000 */
        /* <DEDUP_REMOVED lines=12> */
.L_x_255:


//--------------------- .nv.shared.reserved.0     --------------------------
	.section	.nv.shared.reserved.0,"aw",@nobits
	.weak		__nv_reservedSMEM_offset_0_alias
	.size		__nv_reservedSMEM_offset_0_alias, 0, 64
	.other		__nv_reservedSMEM_offset_0_alias,@"STO_CUDA_RESERVED_SHARED STV_DEFAULT"
__nv_reservedSMEM_offset_0_alias:
	.zero		0
	.zero		64


//--------------------- .nv.constant0._Z8simulatePiP5point --------------------------
	.section	.nv.constant0._Z8simulatePiP5point,"a",@progbits
	.sectionflags	@""
	.align	4
.nv.constant0._Z8simulatePiP5point:
	.zero		912


//--------------------- SYMBOLS --------------------------

	.type		.nv.reservedSmem.offset0,@object
	.size		.nv.reservedSmem.offset0,0x4
	.type		malloc,@function
	.type		free,@function
